	.target	sm_90a

	.elftype	@"ET_EXEC"


//--------------------- .note.nv.tkinfo           --------------------------
	.section	.note.nv.tkinfo,"",@"SHT_NOTE"
	.sectionflags	@"SHF_NOTE_NV_TKINFO"
	.tkinfo
        /*0018*/ 	.word	0x00000002
        /*0030*/ 	.string	""
        /*0030*/ 	.string	"ptxas"
        /*0030*/ 	.string	"Cuda compilation tools, release 13.0, V13.0.88"
        /*0030*/ 	.string	"Build cuda_13.0.r13.0/compiler.36424714_0"
        /*0030*/ 	.string	"-arch sm_90a -m 64 "



//--------------------- .note.nv.cuinfo           --------------------------
	.section	.note.nv.cuinfo,"",@"SHT_NOTE"
	.sectionflags	@"SHF_NOTE_NV_CUINFO"
        /*0018*/ 	.short	0x0002
        /*001a*/ 	.short	0x005a
        /*001c*/ 	.short	0x0082
	.zero		2


//--------------------- .nv.info                  --------------------------
	.section	.nv.info,"",@"SHT_CUDA_INFO"
	.align	4


	//----- nvinfo : EIATTR_REGCOUNT
	.align		4
        /*0000*/ 	.byte	0x04, 0x2f
        /*0002*/ 	.short	(.L_15 - .L_14)
	.align		4
.L_14:
        /*0004*/ 	.word	index@(_ZN7cutlass13device_kernelINS_4gemm6kernel13GemmUniversalIN4cute5tupleIJiiiiEEENS1_10collective13CollectiveMmaINS1_34MainloopSm90TmaGmmaWarpSpecializedILi37ENS5_IJNS4_1CILi2EEENSA_ILi1EEESC_EEENS1_32KernelTmaWarpSpecializedPingpongEEENS5_IJNSA_ILi64EEENSA_ILi32EEESH_EEENS_6half_tENS5_IJlSC_lEEESJ_SK_NS4_8TiledMMAINS4_8MMA_AtomIJNS4_4SM904GMMA25MMA_64x32x16_F32F16F16_SSILNSO_5MajorE0ELSQ_0ELNSO_7ScaleInE1ELSR_1EEEEEENS4_6LayoutINS5_IJSC_SC_SC_EEENS5_IJNSA_ILi0EEESW_SW_EEEEENS5_IJNS4_10UnderscoreESZ_SZ_EEEEENS4_13SM90_TMA_LOADENS4_14ComposedLayoutINS4_7SwizzleILi2ELi4ELi3EEENS4_18smem_ptr_flag_bitsILi16EEENSU_INS5_IJNSA_ILi8EEESH_EEENS5_IJSH_SC_EEEEEEEvNS4_8identityENS4_23SM90_TMA_LOAD_MULTICASTES1C_vS1D_EENS_8epilogue10collective6detail29Sm90TmaWarpSpecializedAdapterINS1H_15DefaultEpilogueISJ_SK_SK_NS1G_6thread17LinearCombinationISJ_Li1EffLNS1L_9ScaleType4KindE0ELNS_15FloatRoundStyleE2ESJ_EENS1_15EpilogueDefaultEEEEEvvEEEEvNT_6ParamsE)
        /*0008*/ 	.word	0x000000a8


	//----- nvinfo : EIATTR_FRAME_SIZE
	.align		4
.L_15:
        /*000c*/ 	.byte	0x04, 0x11
        /*000e*/ 	.short	(.L_17 - .L_16)
	.align		4
.L_16:
        /*0010*/ 	.word	index@(_ZN7cutlass13device_kernelINS_4gemm6kernel13GemmUniversalIN4cute5tupleIJiiiiEEENS1_10collective13CollectiveMmaINS1_34MainloopSm90TmaGmmaWarpSpecializedILi37ENS5_IJNS4_1CILi2EEENSA_ILi1EEESC_EEENS1_32KernelTmaWarpSpecializedPingpongEEENS5_IJNSA_ILi64EEENSA_ILi32EEESH_EEENS_6half_tENS5_IJlSC_lEEESJ_SK_NS4_8TiledMMAINS4_8MMA_AtomIJNS4_4SM904GMMA25MMA_64x32x16_F32F16F16_SSILNSO_5MajorE0ELSQ_0ELNSO_7ScaleInE1ELSR_1EEEEEENS4_6LayoutINS5_IJSC_SC_SC_EEENS5_IJNSA_ILi0EEESW_SW_EEEEENS5_IJNS4_10UnderscoreESZ_SZ_EEEEENS4_13SM90_TMA_LOADENS4_14ComposedLayoutINS4_7SwizzleILi2ELi4ELi3EEENS4_18smem_ptr_flag_bitsILi16EEENSU_INS5_IJNSA_ILi8EEESH_EEENS5_IJSH_SC_EEEEEEEvNS4_8identityENS4_23SM90_TMA_LOAD_MULTICASTES1C_vS1D_EENS_8epilogue10collective6detail29Sm90TmaWarpSpecializedAdapterINS1H_15DefaultEpilogueISJ_SK_SK_NS1G_6thread17LinearCombinationISJ_Li1EffLNS1L_9ScaleType4KindE0ELNS_15FloatRoundStyleE2ESJ_EENS1_15EpilogueDefaultEEEEEvvEEEEvNT_6ParamsE)
        /*0014*/ 	.word	0x00000008


	//----- nvinfo : EIATTR_MIN_STACK_SIZE
	.align		4
.L_17:
        /*0018*/ 	.byte	0x04, 0x12
        /*001a*/ 	.short	(.L_19 - .L_18)
	.align		4
.L_18:
        /*001c*/ 	.word	index@(_ZN7cutlass13device_kernelINS_4gemm6kernel13GemmUniversalIN4cute5tupleIJiiiiEEENS1_10collective13CollectiveMmaINS1_34MainloopSm90TmaGmmaWarpSpecializedILi37ENS5_IJNS4_1CILi2EEENSA_ILi1EEESC_EEENS1_32KernelTmaWarpSpecializedPingpongEEENS5_IJNSA_ILi64EEENSA_ILi32EEESH_EEENS_6half_tENS5_IJlSC_lEEESJ_SK_NS4_8TiledMMAINS4_8MMA_AtomIJNS4_4SM904GMMA25MMA_64x32x16_F32F16F16_SSILNSO_5MajorE0ELSQ_0ELNSO_7ScaleInE1ELSR_1EEEEEENS4_6LayoutINS5_IJSC_SC_SC_EEENS5_IJNSA_ILi0EEESW_SW_EEEEENS5_IJNS4_10UnderscoreESZ_SZ_EEEEENS4_13SM90_TMA_LOADENS4_14ComposedLayoutINS4_7SwizzleILi2ELi4ELi3EEENS4_18smem_ptr_flag_bitsILi16EEENSU_INS5_IJNSA_ILi8EEESH_EEENS5_IJSH_SC_EEEEEEEvNS4_8identityENS4_23SM90_TMA_LOAD_MULTICASTES1C_vS1D_EENS_8epilogue10collective6detail29Sm90TmaWarpSpecializedAdapterINS1H_15DefaultEpilogueISJ_SK_SK_NS1G_6thread17LinearCombinationISJ_Li1EffLNS1L_9ScaleType4KindE0ELNS_15FloatRoundStyleE2ESJ_EENS1_15EpilogueDefaultEEEEEvvEEEEvNT_6ParamsE)
        /*0020*/ 	.word	0x00000008
.L_19:


//--------------------- .nv.compat                --------------------------
	.section	.nv.compat,"",@"SHT_CUDA_COMPAT_INFO"
	.align	4
        /*0000*/ 	.byte	0x02, 0x09, 0x01, 0x00, 0x02, 0x02, 0x04, 0x00, 0x02, 0x05, 0x05, 0x00, 0x03, 0x07, 0x01, 0x01
        /*0010*/ 	.byte	0x02, 0x03, 0x01, 0x00, 0x02, 0x06, 0x01, 0x00, 0x04, 0x0b, 0x08, 0x00, 0x00, 0x00, 0x00, 0x00
        /*0020*/ 	.byte	0x00, 0x00, 0x00, 0x00


//--------------------- .nv.info._ZN7cutlass13device_kernelINS_4gemm6kernel13GemmUniversalIN4cute5tupleIJiiiiEEENS1_10collective13CollectiveMmaINS1_34MainloopSm90TmaGmmaWarpSpecializedILi37ENS5_IJNS4_1CILi2EEENSA_ILi1EEESC_EEENS1_32KernelTmaWarpSpecializedPingpongEEENS5_IJNSA_ILi64EEENSA_ILi32EEESH_EEENS_6half_tENS5_IJlSC_lEEESJ_SK_NS4_8TiledMMAINS4_8MMA_AtomIJNS4_4SM904GMMA25MMA_64x32x16_F32F16F16_SSILNSO_5MajorE0ELSQ_0ELNSO_7ScaleInE1ELSR_1EEEEEENS4_6LayoutINS5_IJSC_SC_SC_EEENS5_IJNSA_ILi0EEESW_SW_EEEEENS5_IJNS4_10UnderscoreESZ_SZ_EEEEENS4_13SM90_TMA_LOADENS4_14ComposedLayoutINS4_7SwizzleILi2ELi4ELi3EEENS4_18smem_ptr_flag_bitsILi16EEENSU_INS5_IJNSA_ILi8EEESH_EEENS5_IJSH_SC_EEEEEEEvNS4_8identityENS4_23SM90_TMA_LOAD_MULTICASTES1C_vS1D_EENS_8epilogue10collective6detail29Sm90TmaWarpSpecializedAdapterINS1H_15DefaultEpilogueISJ_SK_SK_NS1G_6thread17LinearCombinationISJ_Li1EffLNS1L_9ScaleType4KindE0ELNS_15FloatRoundStyleE2ESJ_EENS1_15EpilogueDefaultEEEEEvvEEEEvNT_6ParamsE --------------------------
	.section	.nv.info._ZN7cutlass13device_kernelINS_4gemm6kernel13GemmUniversalIN4cute5tupleIJiiiiEEENS1_10collective13CollectiveMmaINS1_34MainloopSm90TmaGmmaWarpSpecializedILi37ENS5_IJNS4_1CILi2EEENSA_ILi1EEESC_EEENS1_32KernelTmaWarpSpecializedPingpongEEENS5_IJNSA_ILi64EEENSA_ILi32EEESH_EEENS_6half_tENS5_IJlSC_lEEESJ_SK_NS4_8TiledMMAINS4_8MMA_AtomIJNS4_4SM904GMMA25MMA_64x32x16_F32F16F16_SSILNSO_5MajorE0ELSQ_0ELNSO_7ScaleInE1ELSR_1EEEEEENS4_6LayoutINS5_IJSC_SC_SC_EEENS5_IJNSA_ILi0EEESW_SW_EEEEENS5_IJNS4_10UnderscoreESZ_SZ_EEEEENS4_13SM90_TMA_LOADENS4_14ComposedLayoutINS4_7SwizzleILi2ELi4ELi3EEENS4_18smem_ptr_flag_bitsILi16EEENSU_INS5_IJNSA_ILi8EEESH_EEENS5_IJSH_SC_EEEEEEEvNS4_8identityENS4_23SM90_TMA_LOAD_MULTICASTES1C_vS1D_EENS_8epilogue10collective6detail29Sm90TmaWarpSpecializedAdapterINS1H_15DefaultEpilogueISJ_SK_SK_NS1G_6thread17LinearCombinationISJ_Li1EffLNS1L_9ScaleType4KindE0ELNS_15FloatRoundStyleE2ESJ_EENS1_15EpilogueDefaultEEEEEvvEEEEvNT_6ParamsE,"",@"SHT_CUDA_INFO"
	.sectionflags	@""
	.align	4


	//----- nvinfo : EIATTR_CUDA_API_VERSION
	.align		4
        /*0000*/ 	.byte	0x04, 0x37
        /*0002*/ 	.short	(.L_21 - .L_20)
.L_20:
        /*0004*/ 	.word	0x00000082


	//----- nvinfo : EIATTR_KPARAM_INFO
	.align		4
.L_21:
        /*0008*/ 	.byte	0x04, 0x17
        /*000a*/ 	.short	(.L_23 - .L_22)
.L_22:
        /*000c*/ 	.word	0x00000000
        /*0010*/ 	.short	0x0000
        /*0012*/ 	.short	0x0070
        /*0014*/ 	.byte	0x00, 0xf0, 0x01, 0x10


	//----- nvinfo : EIATTR_SPARSE_MMA_MASK
	.align		4
.L_23:
        /*0018*/ 	.byte	0x03, 0x50
        /*001a*/ 	.short	0x0000


	//----- nvinfo : EIATTR_MAXREG_COUNT
	.align		4
        /*001c*/ 	.byte	0x03, 0x1b
        /*001e*/ 	.short	0x00a8


	//----- nvinfo : EIATTR_NUM_BARRIERS
	.align		4
        /*0020*/ 	.byte	0x02, 0x4c
        /*0022*/ 	.byte	0x01
	.zero		1


	//----- nvinfo : EIATTR_EXTERNS
	.align		4
        /*0024*/ 	.byte	0x04, 0x0f
        /*0026*/ 	.short	(.L_25 - .L_24)


	//   ....[0]....
	.align		4
.L_24:
        /*0028*/ 	.word	index@(__assertfail)


	//----- nvinfo : EIATTR_ANNOTATIONS
	.align		4
.L_25:
        /*002c*/ 	.byte	0x04, 0x55
        /*002e*/ 	.short	(.L_27 - .L_26)


	//   ....[0]....
.L_26:
        /*0030*/ 	.word	0x00000001
        /*0034*/ 	.byte	0x00, 0x12, 0x00, 0x00, 0x01, 0x00, 0x00, 0x00, 0xd0, 0x18, 0x00, 0x00, 0x01, 0x00, 0x00, 0x00
        /*0044*/ 	.byte	0x10, 0x39, 0x00, 0x00, 0x01, 0x00, 0x00, 0x00, 0x70, 0x45, 0x00, 0x00


	//----- nvinfo : EIATTR_MERCURY_ISA_VERSION
	.align		4
.L_27:
        /*0050*/ 	.byte	0x03, 0x5f
        /*0052*/ 	.short	0x0101


	//----- nvinfo : EIATTR_INT_WARP_WIDE_INSTR_OFFSETS
	.align		4
        /*0054*/ 	.byte	0x04, 0x31
        /*0056*/ 	.short	(.L_29 - .L_28)


	//   ....[0]....
.L_28:
        /*0058*/ 	.word	0x00000950


	//   ....[1]....
        /*005c*/ 	.word	0x00000990


	//   ....[2]....
        /*0060*/ 	.word	0x000009f0


	//   ....[3]....
        /*0064*/ 	.word	0x00000a00


	//   ....[4]....
        /*0068*/ 	.word	0x00000a20


	//   ....[5]....
        /*006c*/ 	.word	0x00000b30


	//   ....[6]....
        /*0070*/ 	.word	0x00000bb0


	//   ....[7]....
        /*0074*/ 	.word	0x00000c20


	//----- nvinfo : EIATTR_COOP_GROUP_MASK_REGIDS
	.align		4
.L_29:
        /*0078*/ 	.byte	0x04, 0x29
        /*007a*/ 	.short	(.L_31 - .L_30)


	//   ....[0]....
.L_30:
        /*007c*/ 	.word	0xffffffff


	//   ....[1]....
        /*0080*/ 	.word	0xffffffff


	//   ....[2]....
        /*0084*/ 	.word	0xffffffff


	//   ....[3]....
        /*0088*/ 	.word	0xffffffff


	//   ....[4]....
        /*008c*/ 	.word	0xffffffff


	//   ....[5]....
        /*0090*/ 	.word	0xffffffff


	//   ....[6]....
        /*0094*/ 	.word	0xffffffff


	//----- nvinfo : EIATTR_COOP_GROUP_INSTR_OFFSETS
	.align		4
.L_31:
        /*0098*/ 	.byte	0x04, 0x28
        /*009a*/ 	.short	(.L_33 - .L_32)


	//   ....[0]....
.L_32:
        /*009c*/ 	.word	0x00000070


	//   ....[1]....
        /*00a0*/ 	.word	0x00000080


	//   ....[2]....
        /*00a4*/ 	.word	0x00000140


	//   ....[3]....
        /*00a8*/ 	.word	0x00000720


	//   ....[4]....
        /*00ac*/ 	.word	0x00000760


	//   ....[5]....
        /*00b0*/ 	.word	0x000007f0


	//   ....[6]....
        /*00b4*/ 	.word	0x00000db0


	//----- nvinfo : EIATTR_REG_RECONFIG
	.align		4
.L_33:
        /*00b8*/ 	.byte	0x01, 0x54
	.zero		2


	//----- nvinfo : EIATTR_SYSCALL_OFFSETS
	.align		4
        /*00bc*/ 	.byte	0x04, 0x46
        /*00be*/ 	.short	(.L_35 - .L_34)


	//   ....[0]....
.L_34:
        /*00c0*/ 	.word	0x00001dc0


	//----- nvinfo : EIATTR_MBARRIER_INSTR_OFFSETS
	.align		4
.L_35:
        /*00c4*/ 	.byte	0x04, 0x39
        /*00c6*/ 	.short	(.L_37 - .L_36)


	//   ....[0]....
.L_36:
        /*00c8*/ 	.word	0x00000260
        /*00cc*/ 	.word	0x000000ff
        /*00d0*/ 	.word	0x00000000
        /*00d4*/ 	.short	0x0100
        /*00d6*/ 	.byte	0x08
	.zero		1


	//   ....[1]....
        /*00d8*/ 	.word	0x00000270
        /*00dc*/ 	.word	0x000000ff
        /*00e0*/ 	.word	0x00000128
        /*00e4*/ 	.short	0x0100
        /*00e6*/ 	.byte	0x08
	.zero		1


	//   ....[2]....
        /*00e8*/ 	.word	0x00000280
        /*00ec*/ 	.word	0x000000ff
        /*00f0*/ 	.word	0x00000008
        /*00f4*/ 	.short	0x0100
        /*00f6*/ 	.byte	0x08
	.zero		1


	//   ....[3]....
        /*00f8*/ 	.word	0x00000290
        /*00fc*/ 	.word	0x000000ff
        /*0100*/ 	.word	0x00000130
        /*0104*/ 	.short	0x0100
        /*0106*/ 	.byte	0x08
	.zero		1


	//   ....[4]....
        /*0108*/ 	.word	0x000002a0
        /*010c*/ 	.word	0x000000ff
        /*0110*/ 	.word	0x00000010
        /*0114*/ 	.short	0x0100
        /*0116*/ 	.byte	0x08
	.zero		1


	//   ....[5]....
        /*0118*/ 	.word	0x000002b0
        /*011c*/ 	.word	0x000000ff
        /*0120*/ 	.word	0x00000138
        /*0124*/ 	.short	0x0100
        /*0126*/ 	.byte	0x08
	.zero		1


	//   ....[6]....
        /*0128*/ 	.word	0x000002c0
        /*012c*/ 	.word	0x000000ff
        /*0130*/ 	.word	0x00000018
        /*0134*/ 	.short	0x0100
        /*0136*/ 	.byte	0x08
	.zero		1


	//   ....[7]....
        /*0138*/ 	.word	0x000002d0
        /*013c*/ 	.word	0x000000ff
        /*0140*/ 	.word	0x00000140
        /*0144*/ 	.short	0x0100
        /*0146*/ 	.byte	0x08
	.zero		1


	//   ....[8]....
        /*0148*/ 	.word	0x000002e0
        /*014c*/ 	.word	0x000000ff
        /*0150*/ 	.word	0x00000020
        /*0154*/ 	.short	0x0100
        /*0156*/ 	.byte	0x08
	.zero		1


	//   ....[9]....
        /*0158*/ 	.word	0x000002f0
        /*015c*/ 	.word	0x000000ff
        /*0160*/ 	.word	0x00000148
        /*0164*/ 	.short	0x0100
        /*0166*/ 	.byte	0x08
	.zero		1


	//   ....[10]....
        /*0168*/ 	.word	0x00000300
        /*016c*/ 	.word	0x000000ff
        /*0170*/ 	.word	0x00000028
        /*0174*/ 	.short	0x0100
        /*0176*/ 	.byte	0x08
	.zero		1


	//   ....[11]....
        /*0178*/ 	.word	0x00000310
        /*017c*/ 	.word	0x000000ff
        /*0180*/ 	.word	0x00000150
        /*0184*/ 	.short	0x0100
        /*0186*/ 	.byte	0x08
	.zero		1


	//   ....[12]....
        /*0188*/ 	.word	0x00000320
        /*018c*/ 	.word	0x000000ff
        /*0190*/ 	.word	0x00000030
        /*0194*/ 	.short	0x0100
        /*0196*/ 	.byte	0x08
	.zero		1


	//   ....[13]....
        /*0198*/ 	.word	0x00000330
        /*019c*/ 	.word	0x000000ff
        /*01a0*/ 	.word	0x00000158
        /*01a4*/ 	.short	0x0100
        /*01a6*/ 	.byte	0x08
	.zero		1


	//   ....[14]....
        /*01a8*/ 	.word	0x00000340
        /*01ac*/ 	.word	0x000000ff
        /*01b0*/ 	.word	0x00000038
        /*01b4*/ 	.short	0x0100
        /*01b6*/ 	.byte	0x08
	.zero		1


	//   ....[15]....
        /*01b8*/ 	.word	0x00000350
        /*01bc*/ 	.word	0x000000ff
        /*01c0*/ 	.word	0x00000160
        /*01c4*/ 	.short	0x0100
        /*01c6*/ 	.byte	0x08
	.zero		1


	//   ....[16]....
        /*01c8*/ 	.word	0x00000360
        /*01cc*/ 	.word	0x000000ff
        /*01d0*/ 	.word	0x00000040
        /*01d4*/ 	.short	0x0100
        /*01d6*/ 	.byte	0x08
	.zero		1


	//   ....[17]....
        /*01d8*/ 	.word	0x00000370
        /*01dc*/ 	.word	0x000000ff
        /*01e0*/ 	.word	0x00000168
        /*01e4*/ 	.short	0x0100
        /*01e6*/ 	.byte	0x08
	.zero		1


	//   ....[18]....
        /*01e8*/ 	.word	0x00000380
        /*01ec*/ 	.word	0x000000ff
        /*01f0*/ 	.word	0x00000048
        /*01f4*/ 	.short	0x0100
        /*01f6*/ 	.byte	0x08
	.zero		1


	//   ....[19]....
        /*01f8*/ 	.word	0x00000390
        /*01fc*/ 	.word	0x000000ff
        /*0200*/ 	.word	0x00000170
        /*0204*/ 	.short	0x0100
        /*0206*/ 	.byte	0x08
	.zero		1


	//   ....[20]....
        /*0208*/ 	.word	0x000003a0
        /*020c*/ 	.word	0x000000ff
        /*0210*/ 	.word	0x00000050
        /*0214*/ 	.short	0x0100
        /*0216*/ 	.byte	0x08
	.zero		1


	//   ....[21]....
        /*0218*/ 	.word	0x000003b0
        /*021c*/ 	.word	0x000000ff
        /*0220*/ 	.word	0x00000178
        /*0224*/ 	.short	0x0100
        /*0226*/ 	.byte	0x08
	.zero		1


	//   ....[22]....
        /*0228*/ 	.word	0x000003c0
        /*022c*/ 	.word	0x000000ff
        /*0230*/ 	.word	0x00000058
        /*0234*/ 	.short	0x0100
        /*0236*/ 	.byte	0x08
	.zero		1


	//   ....[23]....
        /*0238*/ 	.word	0x000003d0
        /*023c*/ 	.word	0x000000ff
        /*0240*/ 	.word	0x00000180
        /*0244*/ 	.short	0x0100
        /*0246*/ 	.byte	0x08
	.zero		1


	//   ....[24]....
        /*0248*/ 	.word	0x000003e0
        /*024c*/ 	.word	0x000000ff
        /*0250*/ 	.word	0x00000060
        /*0254*/ 	.short	0x0100
        /*0256*/ 	.byte	0x08
	.zero		1


	//   ....[25]....
        /*0258*/ 	.word	0x000003f0
        /*025c*/ 	.word	0x000000ff
        /*0260*/ 	.word	0x00000188
        /*0264*/ 	.short	0x0100
        /*0266*/ 	.byte	0x08
	.zero		1


	//   ....[26]....
        /*0268*/ 	.word	0x00000400
        /*026c*/ 	.word	0x000000ff
        /*0270*/ 	.word	0x00000068
        /*0274*/ 	.short	0x0100
        /*0276*/ 	.byte	0x08
	.zero		1


	//   ....[27]....
        /*0278*/ 	.word	0x00000410
        /*027c*/ 	.word	0x000000ff
        /*0280*/ 	.word	0x00000190
        /*0284*/ 	.short	0x0100
        /*0286*/ 	.byte	0x08
	.zero		1


	//   ....[28]....
        /*0288*/ 	.word	0x00000420
        /*028c*/ 	.word	0x000000ff
        /*0290*/ 	.word	0x00000070
        /*0294*/ 	.short	0x0100
        /*0296*/ 	.byte	0x08
	.zero		1


	//   ....[29]....
        /*0298*/ 	.word	0x00000430
        /*029c*/ 	.word	0x000000ff
        /*02a0*/ 	.word	0x00000198
        /*02a4*/ 	.short	0x0100
        /*02a6*/ 	.byte	0x08
	.zero		1


	//   ....[30]....
        /*02a8*/ 	.word	0x00000440
        /*02ac*/ 	.word	0x000000ff
        /*02b0*/ 	.word	0x00000078
        /*02b4*/ 	.short	0x0100
        /*02b6*/ 	.byte	0x08
	.zero		1


	//   ....[31]....
        /*02b8*/ 	.word	0x00000450
        /*02bc*/ 	.word	0x000000ff
        /*02c0*/ 	.word	0x000001a0
        /*02c4*/ 	.short	0x0100
        /*02c6*/ 	.byte	0x08
	.zero		1


	//   ....[32]....
        /*02c8*/ 	.word	0x00000460
        /*02cc*/ 	.word	0x000000ff
        /*02d0*/ 	.word	0x00000080
        /*02d4*/ 	.short	0x0100
        /*02d6*/ 	.byte	0x08
	.zero		1


	//   ....[33]....
        /*02d8*/ 	.word	0x00000470
        /*02dc*/ 	.word	0x000000ff
        /*02e0*/ 	.word	0x000001a8
        /*02e4*/ 	.short	0x0100
        /*02e6*/ 	.byte	0x08
	.zero		1


	//   ....[34]....
        /*02e8*/ 	.word	0x00000480
        /*02ec*/ 	.word	0x000000ff
        /*02f0*/ 	.word	0x00000088
        /*02f4*/ 	.short	0x0100
        /*02f6*/ 	.byte	0x08
	.zero		1


	//   ....[35]....
        /*02f8*/ 	.word	0x00000490
        /*02fc*/ 	.word	0x000000ff
        /*0300*/ 	.word	0x000001b0
        /*0304*/ 	.short	0x0100
        /*0306*/ 	.byte	0x08
	.zero		1


	//   ....[36]....
        /*0308*/ 	.word	0x000004a0
        /*030c*/ 	.word	0x000000ff
        /*0310*/ 	.word	0x00000090
        /*0314*/ 	.short	0x0100
        /*0316*/ 	.byte	0x08
	.zero		1


	//   ....[37]....
        /*0318*/ 	.word	0x000004b0
        /*031c*/ 	.word	0x000000ff
        /*0320*/ 	.word	0x000001b8
        /*0324*/ 	.short	0x0100
        /*0326*/ 	.byte	0x08
	.zero		1


	//   ....[38]....
        /*0328*/ 	.word	0x000004c0
        /*032c*/ 	.word	0x000000ff
        /*0330*/ 	.word	0x00000098
        /*0334*/ 	.short	0x0100
        /*0336*/ 	.byte	0x08
	.zero		1


	//   ....[39]....
        /*0338*/ 	.word	0x000004d0
        /*033c*/ 	.word	0x000000ff
        /*0340*/ 	.word	0x000001c0
        /*0344*/ 	.short	0x0100
        /*0346*/ 	.byte	0x08
	.zero		1


	//   ....[40]....
        /*0348*/ 	.word	0x000004e0
        /*034c*/ 	.word	0x000000ff
        /*0350*/ 	.word	0x000000a0
        /*0354*/ 	.short	0x0100
        /*0356*/ 	.byte	0x08
	.zero		1


	//   ....[41]....
        /*0358*/ 	.word	0x000004f0
        /*035c*/ 	.word	0x000000ff
        /*0360*/ 	.word	0x000001c8
        /*0364*/ 	.short	0x0100
        /*0366*/ 	.byte	0x08
	.zero		1


	//   ....[42]....
        /*0368*/ 	.word	0x00000500
        /*036c*/ 	.word	0x000000ff
        /*0370*/ 	.word	0x000000a8
        /*0374*/ 	.short	0x0100
        /*0376*/ 	.byte	0x08
	.zero		1


	//   ....[43]....
        /*0378*/ 	.word	0x00000510
        /*037c*/ 	.word	0x000000ff
        /*0380*/ 	.word	0x000001d0
        /*0384*/ 	.short	0x0100
        /*0386*/ 	.byte	0x08
	.zero		1


	//   ....[44]....
        /*0388*/ 	.word	0x00000520
        /*038c*/ 	.word	0x000000ff
        /*0390*/ 	.word	0x000000b0
        /*0394*/ 	.short	0x0100
        /*0396*/ 	.byte	0x08
	.zero		1


	//   ....[45]....
        /*0398*/ 	.word	0x00000530
        /*039c*/ 	.word	0x000000ff
        /*03a0*/ 	.word	0x000001d8
        /*03a4*/ 	.short	0x0100
        /*03a6*/ 	.byte	0x08
	.zero		1


	//   ....[46]....
        /*03a8*/ 	.word	0x00000540
        /*03ac*/ 	.word	0x000000ff
        /*03b0*/ 	.word	0x000000b8
        /*03b4*/ 	.short	0x0100
        /*03b6*/ 	.byte	0x08
	.zero		1


	//   ....[47]....
        /*03b8*/ 	.word	0x00000550
        /*03bc*/ 	.word	0x000000ff
        /*03c0*/ 	.word	0x000001e0
        /*03c4*/ 	.short	0x0100
        /*03c6*/ 	.byte	0x08
	.zero		1


	//   ....[48]....
        /*03c8*/ 	.word	0x00000560
        /*03cc*/ 	.word	0x000000ff
        /*03d0*/ 	.word	0x000000c0
        /*03d4*/ 	.short	0x0100
        /*03d6*/ 	.byte	0x08
	.zero		1


	//   ....[49]....
        /*03d8*/ 	.word	0x00000570
        /*03dc*/ 	.word	0x000000ff
        /*03e0*/ 	.word	0x000001e8
        /*03e4*/ 	.short	0x0100
        /*03e6*/ 	.byte	0x08
	.zero		1


	//   ....[50]....
        /*03e8*/ 	.word	0x00000580
        /*03ec*/ 	.word	0x000000ff
        /*03f0*/ 	.word	0x000000c8
        /*03f4*/ 	.short	0x0100
        /*03f6*/ 	.byte	0x08
	.zero		1


	//   ....[51]....
        /*03f8*/ 	.word	0x00000590
        /*03fc*/ 	.word	0x000000ff
        /*0400*/ 	.word	0x000001f0
        /*0404*/ 	.short	0x0100
        /*0406*/ 	.byte	0x08
	.zero		1


	//   ....[52]....
        /*0408*/ 	.word	0x000005a0
        /*040c*/ 	.word	0x000000ff
        /*0410*/ 	.word	0x000000d0
        /*0414*/ 	.short	0x0100
        /*0416*/ 	.byte	0x08
	.zero		1


	//   ....[53]....
        /*0418*/ 	.word	0x000005b0
        /*041c*/ 	.word	0x000000ff
        /*0420*/ 	.word	0x000001f8
        /*0424*/ 	.short	0x0100
        /*0426*/ 	.byte	0x08
	.zero		1


	//   ....[54]....
        /*0428*/ 	.word	0x000005c0
        /*042c*/ 	.word	0x000000ff
        /*0430*/ 	.word	0x000000d8
        /*0434*/ 	.short	0x0100
        /*0436*/ 	.byte	0x08
	.zero		1


	//   ....[55]....
        /*0438*/ 	.word	0x000005d0
        /*043c*/ 	.word	0x000000ff
        /*0440*/ 	.word	0x00000200
        /*0444*/ 	.short	0x0100
        /*0446*/ 	.byte	0x08
	.zero		1


	//   ....[56]....
        /*0448*/ 	.word	0x000005e0
        /*044c*/ 	.word	0x000000ff
        /*0450*/ 	.word	0x000000e0
        /*0454*/ 	.short	0x0100
        /*0456*/ 	.byte	0x08
	.zero		1


	//   ....[57]....
        /*0458*/ 	.word	0x000005f0
        /*045c*/ 	.word	0x000000ff
        /*0460*/ 	.word	0x00000208
        /*0464*/ 	.short	0x0100
        /*0466*/ 	.byte	0x08
	.zero		1


	//   ....[58]....
        /*0468*/ 	.word	0x00000600
        /*046c*/ 	.word	0x000000ff
        /*0470*/ 	.word	0x000000e8
        /*0474*/ 	.short	0x0100
        /*0476*/ 	.byte	0x08
	.zero		1


	//   ....[59]....
        /*0478*/ 	.word	0x00000610
        /*047c*/ 	.word	0x000000ff
        /*0480*/ 	.word	0x00000210
        /*0484*/ 	.short	0x0100
        /*0486*/ 	.byte	0x08
	.zero		1


	//   ....[60]....
        /*0488*/ 	.word	0x00000620
        /*048c*/ 	.word	0x000000ff
        /*0490*/ 	.word	0x000000f0
        /*0494*/ 	.short	0x0100
        /*0496*/ 	.byte	0x08
	.zero		1


	//   ....[61]....
        /*0498*/ 	.word	0x00000630
        /*049c*/ 	.word	0x000000ff
        /*04a0*/ 	.word	0x00000218
        /*04a4*/ 	.short	0x0100
        /*04a6*/ 	.byte	0x08
	.zero		1


	//   ....[62]....
        /*04a8*/ 	.word	0x00000640
        /*04ac*/ 	.word	0x000000ff
        /*04b0*/ 	.word	0x000000f8
        /*04b4*/ 	.short	0x0100
        /*04b6*/ 	.byte	0x08
	.zero		1


	//   ....[63]....
        /*04b8*/ 	.word	0x00000650
        /*04bc*/ 	.word	0x000000ff
        /*04c0*/ 	.word	0x00000220
        /*04c4*/ 	.short	0x0100
        /*04c6*/ 	.byte	0x08
	.zero		1


	//   ....[64]....
        /*04c8*/ 	.word	0x00000660
        /*04cc*/ 	.word	0x000000ff
        /*04d0*/ 	.word	0x00000100
        /*04d4*/ 	.short	0x0100
        /*04d6*/ 	.byte	0x08
	.zero		1


	//   ....[65]....
        /*04d8*/ 	.word	0x00000670
        /*04dc*/ 	.word	0x000000ff
        /*04e0*/ 	.word	0x00000228
        /*04e4*/ 	.short	0x0100
        /*04e6*/ 	.byte	0x08
	.zero		1


	//   ....[66]....
        /*04e8*/ 	.word	0x00000680
        /*04ec*/ 	.word	0x000000ff
        /*04f0*/ 	.word	0x00000108
        /*04f4*/ 	.short	0x0100
        /*04f6*/ 	.byte	0x08
	.zero		1


	//   ....[67]....
        /*04f8*/ 	.word	0x00000690
        /*04fc*/ 	.word	0x000000ff
        /*0500*/ 	.word	0x00000230
        /*0504*/ 	.short	0x0100
        /*0506*/ 	.byte	0x08
	.zero		1


	//   ....[68]....
        /*0508*/ 	.word	0x000006a0
        /*050c*/ 	.word	0x000000ff
        /*0510*/ 	.word	0x00000110
        /*0514*/ 	.short	0x0100
        /*0516*/ 	.byte	0x08
	.zero		1


	//   ....[69]....
        /*0518*/ 	.word	0x000006b0
        /*051c*/ 	.word	0x000000ff
        /*0520*/ 	.word	0x00000238
        /*0524*/ 	.short	0x0100
        /*0526*/ 	.byte	0x08
	.zero		1


	//   ....[70]....
        /*0528*/ 	.word	0x000006c0
        /*052c*/ 	.word	0x000000ff
        /*0530*/ 	.word	0x00000118
        /*0534*/ 	.short	0x0100
        /*0536*/ 	.byte	0x08
	.zero		1


	//   ....[71]....
        /*0538*/ 	.word	0x000006d0
        /*053c*/ 	.word	0x000000ff
        /*0540*/ 	.word	0x00000240
        /*0544*/ 	.short	0x0100
        /*0546*/ 	.byte	0x08
	.zero		1


	//   ....[72]....
        /*0548*/ 	.word	0x000006e0
        /*054c*/ 	.word	0x000000ff
        /*0550*/ 	.word	0x00000120
        /*0554*/ 	.short	0x0100
        /*0556*/ 	.byte	0x08
	.zero		1


	//   ....[73]....
        /*0558*/ 	.word	0x000006f0
        /*055c*/ 	.word	0x000000ff
        /*0560*/ 	.word	0x00000248
        /*0564*/ 	.short	0x0100
        /*0566*/ 	.byte	0x08
	.zero		1


	//   ....[74]....
        /*0568*/ 	.word	0x00000c50
        /*056c*/ 	.word	0x000000ff
        /*0570*/ 	.word	0x00000280
        /*0574*/ 	.short	0x0100
        /*0576*/ 	.byte	0x08
	.zero		1


	//   ....[75]....
        /*0578*/ 	.word	0x00000cf0
        /*057c*/ 	.word	0x000000ff
        /*0580*/ 	.word	0x00000288
        /*0584*/ 	.short	0x0100
        /*0586*/ 	.byte	0x08
	.zero		1


	//   ....[76]....
        /*0588*/ 	.word	0x00000d30
        /*058c*/ 	.word	0x000000ff
        /*0590*/ 	.word	0x00000260
        /*0594*/ 	.short	0x0100
        /*0596*/ 	.byte	0x09
	.zero		1


	//   ....[77]....
        /*0598*/ 	.word	0x00000d40
        /*059c*/ 	.word	0x000000ff
        /*05a0*/ 	.word	0x00000268
        /*05a4*/ 	.short	0x0100
        /*05a6*/ 	.byte	0x09
	.zero		1


	//   ....[78]....
        /*05a8*/ 	.word	0x00000d50
        /*05ac*/ 	.word	0x000000ff
        /*05b0*/ 	.word	0x00000270
        /*05b4*/ 	.short	0x0100
        /*05b6*/ 	.byte	0x09
	.zero		1


	//   ....[79]....
        /*05b8*/ 	.word	0x00000d60
        /*05bc*/ 	.word	0x000000ff
        /*05c0*/ 	.word	0x00000278
        /*05c4*/ 	.short	0x0100
        /*05c6*/ 	.byte	0x09
	.zero		1


	//   ....[80]....
        /*05c8*/ 	.word	0x00001c80
        /*05cc*/ 	.word	0x000000ff
        /*05d0*/ 	.word	0xfffffff8
        /*05d4*/ 	.short	0x010a
        /*05d6*/ 	.byte	0x2b
	.zero		1


	//   ....[81]....
        /*05d8*/ 	.word	0x00001e40
        /*05dc*/ 	.word	0x00000003
        /*05e0*/ 	.word	0x00000000
        /*05e4*/ 	.short	0x010a
        /*05e6*/ 	.byte	0x3f
	.zero		1


	//   ....[82]....
        /*05e8*/ 	.word	0x00001e80
        /*05ec*/ 	.word	0x00000003
        /*05f0*/ 	.word	0x00000000
        /*05f4*/ 	.short	0x010a
        /*05f6*/ 	.byte	0x3f
	.zero		1


	//   ....[83]....
        /*05f8*/ 	.word	0x00002080
        /*05fc*/ 	.word	0x000000ff
        /*0600*/ 	.word	0x00000000
        /*0604*/ 	.short	0x010a
        /*0606*/ 	.byte	0x04
	.zero		1


	//   ....[84]....
        /*0608*/ 	.word	0x000020c0
        /*060c*/ 	.word	0x000000ff
        /*0610*/ 	.word	0x00000000
        /*0614*/ 	.short	0x010a
        /*0616*/ 	.byte	0x04
	.zero		1


	//   ....[85]....
        /*0618*/ 	.word	0x00002220
        /*061c*/ 	.word	0x00000005
        /*0620*/ 	.word	0x00000000
        /*0624*/ 	.short	0x0101
        /*0626*/ 	.byte	0x3f
	.zero		1


	//   ....[86]....
        /*0628*/ 	.word	0x00002330
        /*062c*/ 	.word	0x00000003
        /*0630*/ 	.word	0x00000000
        /*0634*/ 	.short	0x0101
        /*0636*/ 	.byte	0x30
	.zero		1


	//   ....[87]....
        /*0638*/ 	.word	0x00002460
        /*063c*/ 	.word	0x00000000
        /*0640*/ 	.word	0x00000000
        /*0644*/ 	.short	0x0101
        /*0646*/ 	.byte	0x3f
	.zero		1


	//   ....[88]....
        /*0648*/ 	.word	0x000024e0
        /*064c*/ 	.word	0x000000ff
        /*0650*/ 	.word	0x00000008
        /*0654*/ 	.short	0x010a
        /*0656*/ 	.byte	0x2b
	.zero		1


	//   ....[89]....
        /*0658*/ 	.word	0x00003950
        /*065c*/ 	.word	0x00000000
        /*0660*/ 	.word	0x00000000
        /*0664*/ 	.short	0x0101
        /*0666*/ 	.byte	0x30
	.zero		1


	//   ....[90]....
        /*0668*/ 	.word	0x000042c0
        /*066c*/ 	.word	0x0000000d
        /*0670*/ 	.word	0x00000128
        /*0674*/ 	.short	0x010a
        /*0676*/ 	.byte	0x3f
	.zero		1


	//   ....[91]....
        /*0678*/ 	.word	0x000046d0
        /*067c*/ 	.word	0x0000000a
        /*0680*/ 	.word	0x00000288
        /*0684*/ 	.short	0x0101
        /*0686*/ 	.byte	0x3f
	.zero		1


	//   ....[92]....
        /*0688*/ 	.word	0x00004e10
        /*068c*/ 	.word	0x00000007
        /*0690*/ 	.word	0x00000000
        /*0694*/ 	.short	0x010a
        /*0696*/ 	.byte	0x3f
	.zero		1


	//   ....[93]....
        /*0698*/ 	.word	0x00004e90
        /*069c*/ 	.word	0x00000008
        /*06a0*/ 	.word	0x00000000
        /*06a4*/ 	.short	0x010a
        /*06a6*/ 	.byte	0x3f
	.zero		1


	//   ....[94]....
        /*06a8*/ 	.word	0x00004f20
        /*06ac*/ 	.word	0x00000009
        /*06b0*/ 	.word	0x00000000
        /*06b4*/ 	.short	0x010a
        /*06b6*/ 	.byte	0x3f
	.zero		1


	//   ....[95]....
        /*06b8*/ 	.word	0x00004fb0
        /*06bc*/ 	.word	0x00000008
        /*06c0*/ 	.word	0x00000000
        /*06c4*/ 	.short	0x010a
        /*06c6*/ 	.byte	0x3f
	.zero		1


	//   ....[96]....
        /*06c8*/ 	.word	0x00005040
        /*06cc*/ 	.word	0x00000009
        /*06d0*/ 	.word	0x00000000
        /*06d4*/ 	.short	0x010a
        /*06d6*/ 	.byte	0x3f
	.zero		1


	//   ....[97]....
        /*06d8*/ 	.word	0x000050d0
        /*06dc*/ 	.word	0x00000008
        /*06e0*/ 	.word	0x00000000
        /*06e4*/ 	.short	0x010a
        /*06e6*/ 	.byte	0x3f
	.zero		1


	//   ....[98]....
        /*06e8*/ 	.word	0x00005160
        /*06ec*/ 	.word	0x00000009
        /*06f0*/ 	.word	0x00000000
        /*06f4*/ 	.short	0x010a
        /*06f6*/ 	.byte	0x3f
	.zero		1


	//   ....[99]....
        /*06f8*/ 	.word	0x000051f0
        /*06fc*/ 	.word	0x00000008
        /*0700*/ 	.word	0x00000000
        /*0704*/ 	.short	0x010a
        /*0706*/ 	.byte	0x3f
	.zero		1


	//   ....[100]....
        /*0708*/ 	.word	0x00005280
        /*070c*/ 	.word	0x00000009
        /*0710*/ 	.word	0x00000000
        /*0714*/ 	.short	0x010a
        /*0716*/ 	.byte	0x3f
	.zero		1


	//   ....[101]....
        /*0718*/ 	.word	0x00005310
        /*071c*/ 	.word	0x00000008
        /*0720*/ 	.word	0x00000000
        /*0724*/ 	.short	0x010a
        /*0726*/ 	.byte	0x3f
	.zero		1


	//   ....[102]....
        /*0728*/ 	.word	0x000053a0
        /*072c*/ 	.word	0x00000009
        /*0730*/ 	.word	0x00000000
        /*0734*/ 	.short	0x010a
        /*0736*/ 	.byte	0x3f
	.zero		1


	//   ....[103]....
        /*0738*/ 	.word	0x00005430
        /*073c*/ 	.word	0x00000008
        /*0740*/ 	.word	0x00000000
        /*0744*/ 	.short	0x010a
        /*0746*/ 	.byte	0x3f
	.zero		1


	//   ....[104]....
        /*0748*/ 	.word	0x000054c0
        /*074c*/ 	.word	0x00000009
        /*0750*/ 	.word	0x00000000
        /*0754*/ 	.short	0x010a
        /*0756*/ 	.byte	0x3f
	.zero		1


	//   ....[105]....
        /*0758*/ 	.word	0x00005550
        /*075c*/ 	.word	0x00000008
        /*0760*/ 	.word	0x00000000
        /*0764*/ 	.short	0x010a
        /*0766*/ 	.byte	0x3f
	.zero		1


	//   ....[106]....
        /*0768*/ 	.word	0x000055e0
        /*076c*/ 	.word	0x00000009
        /*0770*/ 	.word	0x00000000
        /*0774*/ 	.short	0x010a
        /*0776*/ 	.byte	0x3f
	.zero		1


	//   ....[107]....
        /*0778*/ 	.word	0x00005670
        /*077c*/ 	.word	0x00000008
        /*0780*/ 	.word	0x00000000
        /*0784*/ 	.short	0x010a
        /*0786*/ 	.byte	0x3f
	.zero		1


	//   ....[108]....
        /*0788*/ 	.word	0x00005700
        /*078c*/ 	.word	0x00000009
        /*0790*/ 	.word	0x00000000
        /*0794*/ 	.short	0x010a
        /*0796*/ 	.byte	0x3f
	.zero		1


	//   ....[109]....
        /*0798*/ 	.word	0x00005790
        /*079c*/ 	.word	0x00000008
        /*07a0*/ 	.word	0x00000000
        /*07a4*/ 	.short	0x010a
        /*07a6*/ 	.byte	0x3f
	.zero		1


	//   ....[110]....
        /*07a8*/ 	.word	0x00005820
        /*07ac*/ 	.word	0x00000009
        /*07b0*/ 	.word	0x00000000
        /*07b4*/ 	.short	0x010a
        /*07b6*/ 	.byte	0x3f
	.zero		1


	//   ....[111]....
        /*07b8*/ 	.word	0x000058b0
        /*07bc*/ 	.word	0x00000008
        /*07c0*/ 	.word	0x00000000
        /*07c4*/ 	.short	0x010a
        /*07c6*/ 	.byte	0x3f
	.zero		1


	//   ....[112]....
        /*07c8*/ 	.word	0x00005940
        /*07cc*/ 	.word	0x00000009
        /*07d0*/ 	.word	0x00000000
        /*07d4*/ 	.short	0x010a
        /*07d6*/ 	.byte	0x3f
	.zero		1


	//   ....[113]....
        /*07d8*/ 	.word	0x000059d0
        /*07dc*/ 	.word	0x00000008
        /*07e0*/ 	.word	0x00000000
        /*07e4*/ 	.short	0x010a
        /*07e6*/ 	.byte	0x3f
	.zero		1


	//   ....[114]....
        /*07e8*/ 	.word	0x00005a60
        /*07ec*/ 	.word	0x00000009
        /*07f0*/ 	.word	0x00000000
        /*07f4*/ 	.short	0x010a
        /*07f6*/ 	.byte	0x3f
	.zero		1


	//   ....[115]....
        /*07f8*/ 	.word	0x00005af0
        /*07fc*/ 	.word	0x00000008
        /*0800*/ 	.word	0x00000000
        /*0804*/ 	.short	0x010a
        /*0806*/ 	.byte	0x3f
	.zero		1


	//   ....[116]....
        /*0808*/ 	.word	0x00005b80
        /*080c*/ 	.word	0x00000009
        /*0810*/ 	.word	0x00000000
        /*0814*/ 	.short	0x010a
        /*0816*/ 	.byte	0x3f
	.zero		1


	//   ....[117]....
        /*0818*/ 	.word	0x00005c10
        /*081c*/ 	.word	0x00000008
        /*0820*/ 	.word	0x00000000
        /*0824*/ 	.short	0x010a
        /*0826*/ 	.byte	0x3f
	.zero		1


	//   ....[118]....
        /*0828*/ 	.word	0x00005ca0
        /*082c*/ 	.word	0x00000009
        /*0830*/ 	.word	0x00000000
        /*0834*/ 	.short	0x010a
        /*0836*/ 	.byte	0x3f
	.zero		1


	//   ....[119]....
        /*0838*/ 	.word	0x00005d30
        /*083c*/ 	.word	0x00000008
        /*0840*/ 	.word	0x00000000
        /*0844*/ 	.short	0x010a
        /*0846*/ 	.byte	0x3f
	.zero		1


	//   ....[120]....
        /*0848*/ 	.word	0x00005dc0
        /*084c*/ 	.word	0x00000009
        /*0850*/ 	.word	0x00000000
        /*0854*/ 	.short	0x010a
        /*0856*/ 	.byte	0x3f
	.zero		1


	//   ....[121]....
        /*0858*/ 	.word	0x00005e50
        /*085c*/ 	.word	0x00000008
        /*0860*/ 	.word	0x00000000
        /*0864*/ 	.short	0x010a
        /*0866*/ 	.byte	0x3f
	.zero		1


	//   ....[122]....
        /*0868*/ 	.word	0x00005ee0
        /*086c*/ 	.word	0x00000009
        /*0870*/ 	.word	0x00000000
        /*0874*/ 	.short	0x010a
        /*0876*/ 	.byte	0x3f
	.zero		1


	//   ....[123]....
        /*0878*/ 	.word	0x00005f70
        /*087c*/ 	.word	0x00000008
        /*0880*/ 	.word	0x00000000
        /*0884*/ 	.short	0x010a
        /*0886*/ 	.byte	0x3f
	.zero		1


	//   ....[124]....
        /*0888*/ 	.word	0x00006000
        /*088c*/ 	.word	0x00000009
        /*0890*/ 	.word	0x00000000
        /*0894*/ 	.short	0x010a
        /*0896*/ 	.byte	0x3f
	.zero		1


	//   ....[125]....
        /*0898*/ 	.word	0x00006090
        /*089c*/ 	.word	0x00000008
        /*08a0*/ 	.word	0x00000000
        /*08a4*/ 	.short	0x010a
        /*08a6*/ 	.byte	0x3f
	.zero		1


	//   ....[126]....
        /*08a8*/ 	.word	0x00006120
        /*08ac*/ 	.word	0x00000009
        /*08b0*/ 	.word	0x00000000
        /*08b4*/ 	.short	0x010a
        /*08b6*/ 	.byte	0x3f
	.zero		1


	//   ....[127]....
        /*08b8*/ 	.word	0x000061b0
        /*08bc*/ 	.word	0x00000006
        /*08c0*/ 	.word	0x00000000
        /*08c4*/ 	.short	0x010a
        /*08c6*/ 	.byte	0x3f
	.zero		1


	//   ....[128]....
        /*08c8*/ 	.word	0x00006240
        /*08cc*/ 	.word	0x00000003
        /*08d0*/ 	.word	0x00000000
        /*08d4*/ 	.short	0x010a
        /*08d6*/ 	.byte	0x3f
	.zero		1


	//   ....[129]....
        /*08d8*/ 	.word	0x000062b0
        /*08dc*/ 	.word	0x00000003
        /*08e0*/ 	.word	0xfffffff8
        /*08e4*/ 	.short	0x010a
        /*08e6*/ 	.byte	0x3f
	.zero		1


	//   ....[130]....
        /*08e8*/ 	.word	0x00006300
        /*08ec*/ 	.word	0x00000003
        /*08f0*/ 	.word	0x00000000
        /*08f4*/ 	.short	0x010a
        /*08f6*/ 	.byte	0x3f
	.zero		1


	//   ....[131]....
        /*08f8*/ 	.word	0x00006360
        /*08fc*/ 	.word	0x00000005
        /*0900*/ 	.word	0x00000000
        /*0904*/ 	.short	0x010a
        /*0906*/ 	.byte	0x3f
	.zero		1


	//   ....[132]....
        /*0908*/ 	.word	0x000063c0
        /*090c*/ 	.word	0x00000003
        /*0910*/ 	.word	0x00000008
        /*0914*/ 	.short	0x010a
        /*0916*/ 	.byte	0x3f
	.zero		1


	//   ....[133]....
        /*0918*/ 	.word	0x00006490
        /*091c*/ 	.word	0x0000000d
        /*0920*/ 	.word	0x00000128
        /*0924*/ 	.short	0x010a
        /*0926*/ 	.byte	0x3f
	.zero		1


	//   ....[134]....
        /*0928*/ 	.word	0x00006560
        /*092c*/ 	.word	0x00000007
        /*0930*/ 	.word	0x00000000
        /*0934*/ 	.short	0x010a
        /*0936*/ 	.byte	0x3f
	.zero		1


	//   ....[135]....
        /*0938*/ 	.word	0x000065b0
        /*093c*/ 	.word	0x00000008
        /*0940*/ 	.word	0x00000000
        /*0944*/ 	.short	0x010a
        /*0946*/ 	.byte	0x3f
	.zero		1


	//   ....[136]....
        /*0948*/ 	.word	0x00006600
        /*094c*/ 	.word	0x00000009
        /*0950*/ 	.word	0x00000000
        /*0954*/ 	.short	0x010a
        /*0956*/ 	.byte	0x3f
	.zero		1


	//   ....[137]....
        /*0958*/ 	.word	0x00006650
        /*095c*/ 	.word	0x00000008
        /*0960*/ 	.word	0x00000000
        /*0964*/ 	.short	0x010a
        /*0966*/ 	.byte	0x3f
	.zero		1


	//   ....[138]....
        /*0968*/ 	.word	0x000066a0
        /*096c*/ 	.word	0x00000009
        /*0970*/ 	.word	0x00000000
        /*0974*/ 	.short	0x010a
        /*0976*/ 	.byte	0x3f
	.zero		1


	//   ....[139]....
        /*0978*/ 	.word	0x000066f0
        /*097c*/ 	.word	0x00000008
        /*0980*/ 	.word	0x00000000
        /*0984*/ 	.short	0x010a
        /*0986*/ 	.byte	0x3f
	.zero		1


	//   ....[140]....
        /*0988*/ 	.word	0x00006740
        /*098c*/ 	.word	0x00000009
        /*0990*/ 	.word	0x00000000
        /*0994*/ 	.short	0x010a
        /*0996*/ 	.byte	0x3f
	.zero		1


	//   ....[141]....
        /*0998*/ 	.word	0x00006790
        /*099c*/ 	.word	0x00000008
        /*09a0*/ 	.word	0x00000000
        /*09a4*/ 	.short	0x010a
        /*09a6*/ 	.byte	0x3f
	.zero		1


	//   ....[142]....
        /*09a8*/ 	.word	0x000067e0
        /*09ac*/ 	.word	0x00000009
        /*09b0*/ 	.word	0x00000000
        /*09b4*/ 	.short	0x010a
        /*09b6*/ 	.byte	0x3f
	.zero		1


	//   ....[143]....
        /*09b8*/ 	.word	0x00006830
        /*09bc*/ 	.word	0x00000008
        /*09c0*/ 	.word	0x00000000
        /*09c4*/ 	.short	0x010a
        /*09c6*/ 	.byte	0x3f
	.zero		1


	//   ....[144]....
        /*09c8*/ 	.word	0x00006880
        /*09cc*/ 	.word	0x00000009
        /*09d0*/ 	.word	0x00000000
        /*09d4*/ 	.short	0x010a
        /*09d6*/ 	.byte	0x3f
	.zero		1


	//   ....[145]....
        /*09d8*/ 	.word	0x000068d0
        /*09dc*/ 	.word	0x00000008
        /*09e0*/ 	.word	0x00000000
        /*09e4*/ 	.short	0x010a
        /*09e6*/ 	.byte	0x3f
	.zero		1


	//   ....[146]....
        /*09e8*/ 	.word	0x00006920
        /*09ec*/ 	.word	0x00000009
        /*09f0*/ 	.word	0x00000000
        /*09f4*/ 	.short	0x010a
        /*09f6*/ 	.byte	0x3f
	.zero		1


	//   ....[147]....
        /*09f8*/ 	.word	0x00006970
        /*09fc*/ 	.word	0x00000008
        /*0a00*/ 	.word	0x00000000
        /*0a04*/ 	.short	0x010a
        /*0a06*/ 	.byte	0x3f
	.zero		1


	//   ....[148]....
        /*0a08*/ 	.word	0x000069c0
        /*0a0c*/ 	.word	0x00000009
        /*0a10*/ 	.word	0x00000000
        /*0a14*/ 	.short	0x010a
        /*0a16*/ 	.byte	0x3f
	.zero		1


	//   ....[149]....
        /*0a18*/ 	.word	0x00006a10
        /*0a1c*/ 	.word	0x00000008
        /*0a20*/ 	.word	0x00000000
        /*0a24*/ 	.short	0x010a
        /*0a26*/ 	.byte	0x3f
	.zero		1


	//   ....[150]....
        /*0a28*/ 	.word	0x00006a60
        /*0a2c*/ 	.word	0x00000009
        /*0a30*/ 	.word	0x00000000
        /*0a34*/ 	.short	0x010a
        /*0a36*/ 	.byte	0x3f
	.zero		1


	//   ....[151]....
        /*0a38*/ 	.word	0x00006ab0
        /*0a3c*/ 	.word	0x00000008
        /*0a40*/ 	.word	0x00000000
        /*0a44*/ 	.short	0x010a
        /*0a46*/ 	.byte	0x3f
	.zero		1


	//   ....[152]....
        /*0a48*/ 	.word	0x00006b00
        /*0a4c*/ 	.word	0x00000009
        /*0a50*/ 	.word	0x00000000
        /*0a54*/ 	.short	0x010a
        /*0a56*/ 	.byte	0x3f
	.zero		1


	//   ....[153]....
        /*0a58*/ 	.word	0x00006b50
        /*0a5c*/ 	.word	0x00000008
        /*0a60*/ 	.word	0x00000000
        /*0a64*/ 	.short	0x010a
        /*0a66*/ 	.byte	0x3f
	.zero		1


	//   ....[154]....
        /*0a68*/ 	.word	0x00006ba0
        /*0a6c*/ 	.word	0x00000009
        /*0a70*/ 	.word	0x00000000
        /*0a74*/ 	.short	0x010a
        /*0a76*/ 	.byte	0x3f
	.zero		1


	//   ....[155]....
        /*0a78*/ 	.word	0x00006bf0
        /*0a7c*/ 	.word	0x00000008
        /*0a80*/ 	.word	0x00000000
        /*0a84*/ 	.short	0x010a
        /*0a86*/ 	.byte	0x3f
	.zero		1


	//   ....[156]....
        /*0a88*/ 	.word	0x00006c40
        /*0a8c*/ 	.word	0x00000009
        /*0a90*/ 	.word	0x00000000
        /*0a94*/ 	.short	0x010a
        /*0a96*/ 	.byte	0x3f
	.zero		1


	//   ....[157]....
        /*0a98*/ 	.word	0x00006c90
        /*0a9c*/ 	.word	0x00000008
        /*0aa0*/ 	.word	0x00000000
        /*0aa4*/ 	.short	0x010a
        /*0aa6*/ 	.byte	0x3f
	.zero		1


	//   ....[158]....
        /*0aa8*/ 	.word	0x00006ce0
        /*0aac*/ 	.word	0x00000009
        /*0ab0*/ 	.word	0x00000000
        /*0ab4*/ 	.short	0x010a
        /*0ab6*/ 	.byte	0x3f
	.zero		1


	//   ....[159]....
        /*0ab8*/ 	.word	0x00006d30
        /*0abc*/ 	.word	0x00000008
        /*0ac0*/ 	.word	0x00000000
        /*0ac4*/ 	.short	0x010a
        /*0ac6*/ 	.byte	0x3f
	.zero		1


	//   ....[160]....
        /*0ac8*/ 	.word	0x00006d80
        /*0acc*/ 	.word	0x00000009
        /*0ad0*/ 	.word	0x00000000
        /*0ad4*/ 	.short	0x010a
        /*0ad6*/ 	.byte	0x3f
	.zero		1


	//   ....[161]....
        /*0ad8*/ 	.word	0x00006dd0
        /*0adc*/ 	.word	0x00000008
        /*0ae0*/ 	.word	0x00000000
        /*0ae4*/ 	.short	0x010a
        /*0ae6*/ 	.byte	0x3f
	.zero		1


	//   ....[162]....
        /*0ae8*/ 	.word	0x00006e20
        /*0aec*/ 	.word	0x00000009
        /*0af0*/ 	.word	0x00000000
        /*0af4*/ 	.short	0x010a
        /*0af6*/ 	.byte	0x3f
	.zero		1


	//   ....[163]....
        /*0af8*/ 	.word	0x00006e70
        /*0afc*/ 	.word	0x00000008
        /*0b00*/ 	.word	0x00000000
        /*0b04*/ 	.short	0x010a
        /*0b06*/ 	.byte	0x3f
	.zero		1


	//   ....[164]....
        /*0b08*/ 	.word	0x00006ec0
        /*0b0c*/ 	.word	0x00000009
        /*0b10*/ 	.word	0x00000000
        /*0b14*/ 	.short	0x010a
        /*0b16*/ 	.byte	0x3f
	.zero		1


	//   ....[165]....
        /*0b18*/ 	.word	0x00006f10
        /*0b1c*/ 	.word	0x00000008
        /*0b20*/ 	.word	0x00000000
        /*0b24*/ 	.short	0x010a
        /*0b26*/ 	.byte	0x3f
	.zero		1


	//   ....[166]....
        /*0b28*/ 	.word	0x00006f60
        /*0b2c*/ 	.word	0x00000009
        /*0b30*/ 	.word	0x00000000
        /*0b34*/ 	.short	0x010a
        /*0b36*/ 	.byte	0x3f
	.zero		1


	//   ....[167]....
        /*0b38*/ 	.word	0x00006fb0
        /*0b3c*/ 	.word	0x00000008
        /*0b40*/ 	.word	0x00000000
        /*0b44*/ 	.short	0x010a
        /*0b46*/ 	.byte	0x3f
	.zero		1


	//   ....[168]....
        /*0b48*/ 	.word	0x00007000
        /*0b4c*/ 	.word	0x00000009
        /*0b50*/ 	.word	0x00000000
        /*0b54*/ 	.short	0x010a
        /*0b56*/ 	.byte	0x3f
	.zero		1


	//   ....[169]....
        /*0b58*/ 	.word	0x00007050
        /*0b5c*/ 	.word	0x00000006
        /*0b60*/ 	.word	0x00000000
        /*0b64*/ 	.short	0x010a
        /*0b66*/ 	.byte	0x3f
	.zero		1


	//----- nvinfo : EIATTR_NUM_MBARRIERS
	.align		4
.L_37:
        /*0b68*/ 	.byte	0x03, 0x38
        /*0b6a*/ 	.short	0x0050


	//----- nvinfo : EIATTR_EXIT_INSTR_OFFSETS
	.align		4
        /*0b6c*/ 	.byte	0x04, 0x1c
        /*0b6e*/ 	.short	(.L_39 - .L_38)


	//   ....[0]....
.L_38:
        /*0b70*/ 	.word	0x00001860


	//   ....[1]....
        /*0b74*/ 	.word	0x000018c0


	//   ....[2]....
        /*0b78*/ 	.word	0x00003fa0


	//   ....[3]....
        /*0b7c*/ 	.word	0x00003fd0


	//   ....[4]....
        /*0b80*/ 	.word	0x00006290


	//----- nvinfo : EIATTR_MAX_THREADS
	.align		4
.L_39:
        /*0b84*/ 	.byte	0x04, 0x05
        /*0b86*/ 	.short	(.L_41 - .L_40)
.L_40:
        /*0b88*/ 	.word	0x00000180
        /*0b8c*/ 	.word	0x00000001
        /*0b90*/ 	.word	0x00000001


	//----- nvinfo : EIATTR_CRS_STACK_SIZE
	.align		4
.L_41:
        /*0b94*/ 	.byte	0x04, 0x1e
        /*0b96*/ 	.short	(.L_43 - .L_42)
.L_42:
        /*0b98*/ 	.word	0x00000000


	//----- nvinfo : EIATTR_CBANK_PARAM_SIZE
	.align		4
.L_43:
        /*0b9c*/ 	.byte	0x03, 0x19
        /*0b9e*/ 	.short	0x0470


	//----- nvinfo : EIATTR_PARAM_CBANK
	.align		4
        /*0ba0*/ 	.byte	0x04, 0x0a
        /*0ba2*/ 	.short	(.L_45 - .L_44)
	.align		4
.L_44:
        /*0ba4*/ 	.word	index@(.nv.constant0._ZN7cutlass13device_kernelINS_4gemm6kernel13GemmUniversalIN4cute5tupleIJiiiiEEENS1_10collective13CollectiveMmaINS1_34MainloopSm90TmaGmmaWarpSpecializedILi37ENS5_IJNS4_1CILi2EEENSA_ILi1EEESC_EEENS1_32KernelTmaWarpSpecializedPingpongEEENS5_IJNSA_ILi64EEENSA_ILi32EEESH_EEENS_6half_tENS5_IJlSC_lEEESJ_SK_NS4_8TiledMMAINS4_8MMA_AtomIJNS4_4SM904GMMA25MMA_64x32x16_F32F16F16_SSILNSO_5MajorE0ELSQ_0ELNSO_7ScaleInE1ELSR_1EEEEEENS4_6LayoutINS5_IJSC_SC_SC_EEENS5_IJNSA_ILi0EEESW_SW_EEEEENS5_IJNS4_10UnderscoreESZ_SZ_EEEEENS4_13SM90_TMA_LOADENS4_14ComposedLayoutINS4_7SwizzleILi2ELi4ELi3EEENS4_18smem_ptr_flag_bitsILi16EEENSU_INS5_IJNSA_ILi8EEESH_EEENS5_IJSH_SC_EEEEEEEvNS4_8identityENS4_23SM90_TMA_LOAD_MULTICASTES1C_vS1D_EENS_8epilogue10collective6detail29Sm90TmaWarpSpecializedAdapterINS1H_15DefaultEpilogueISJ_SK_SK_NS1G_6thread17LinearCombinationISJ_Li1EffLNS1L_9ScaleType4KindE0ELNS_15FloatRoundStyleE2ESJ_EENS1_15EpilogueDefaultEEEEEvvEEEEvNT_6ParamsE)
        /*0ba8*/ 	.short	0x0210
        /*0baa*/ 	.short	0x0470


	//----- nvinfo : EIATTR_SW_WAR
	.align		4
.L_45:
        /*0bac*/ 	.byte	0x04, 0x36
        /*0bae*/ 	.short	(.L_47 - .L_46)
.L_46:
        /*0bb0*/ 	.word	0x00000008
.L_47:


//--------------------- .nv.callgraph             --------------------------
	.section	.nv.callgraph,"",@"SHT_CUDA_CALLGRAPH"
	.align	4
	.sectionentsize	8
	.align		4
        /*0000*/ 	.word	0x00000000
	.align		4
        /*0004*/ 	.word	0xffffffff
	.align		4
        /*0008*/ 	.word	index@(_ZN7cutlass13device_kernelINS_4gemm6kernel13GemmUniversalIN4cute5tupleIJiiiiEEENS1_10collective13CollectiveMmaINS1_34MainloopSm90TmaGmmaWarpSpecializedILi37ENS5_IJNS4_1CILi2EEENSA_ILi1EEESC_EEENS1_32KernelTmaWarpSpecializedPingpongEEENS5_IJNSA_ILi64EEENSA_ILi32EEESH_EEENS_6half_tENS5_IJlSC_lEEESJ_SK_NS4_8TiledMMAINS4_8MMA_AtomIJNS4_4SM904GMMA25MMA_64x32x16_F32F16F16_SSILNSO_5MajorE0ELSQ_0ELNSO_7ScaleInE1ELSR_1EEEEEENS4_6LayoutINS5_IJSC_SC_SC_EEENS5_IJNSA_ILi0EEESW_SW_EEEEENS5_IJNS4_10UnderscoreESZ_SZ_EEEEENS4_13SM90_TMA_LOADENS4_14ComposedLayoutINS4_7SwizzleILi2ELi4ELi3EEENS4_18smem_ptr_flag_bitsILi16EEENSU_INS5_IJNSA_ILi8EEESH_EEENS5_IJSH_SC_EEEEEEEvNS4_8identityENS4_23SM90_TMA_LOAD_MULTICASTES1C_vS1D_EENS_8epilogue10collective6detail29Sm90TmaWarpSpecializedAdapterINS1H_15DefaultEpilogueISJ_SK_SK_NS1G_6thread17LinearCombinationISJ_Li1EffLNS1L_9ScaleType4KindE0ELNS_15FloatRoundStyleE2ESJ_EENS1_15EpilogueDefaultEEEEEvvEEEEvNT_6ParamsE)
	.align		4
        /*000c*/ 	.word	index@(__assertfail)
	.align		4
        /*0010*/ 	.word	0x00000000
	.align		4
        /*0014*/ 	.word	0xfffffffe
	.align		4
        /*0018*/ 	.word	0x00000000
	.align		4
        /*001c*/ 	.word	0xfffffffd
	.align		4
        /*0020*/ 	.word	0x00000000
	.align		4
        /*0024*/ 	.word	0xfffffffc


//--------------------- .nv.constant4             --------------------------
	.section	.nv.constant4,"a",@progbits
	.align	8
	.align		8
.nv.constant4:
        /*0000*/ 	.dword	__assertfail
	.align		8
        /*0008*/ 	.dword	__unnamed_1
	.align		8
        /*0010*/ 	.dword	_ZN39_INTERNAL_65de5053_4_k_cu_5459fd59_54914cuda3std3__45__cpo5beginE
	.align		8
        /*0018*/ 	.dword	_ZN39_INTERNAL_65de5053_4_k_cu_5459fd59_54914cuda3std3__45__cpo3endE
	.align		8
        /*0020*/ 	.dword	_ZN39_INTERNAL_65de5053_4_k_cu_5459fd59_54914cuda3std3__45__cpo6cbeginE
	.align		8
        /*0028*/ 	.dword	_ZN39_INTERNAL_65de5053_4_k_cu_5459fd59_54914cuda3std3__45__cpo4cendE
	.align		8
        /*0030*/ 	.dword	_ZN39_INTERNAL_65de5053_4_k_cu_5459fd59_54914cuda3std3__441_GLOBAL__N__65de5053_4_k_cu_5459fd59_54916ignoreE
	.align		8
        /*0038*/ 	.dword	_ZN39_INTERNAL_65de5053_4_k_cu_5459fd59_54914cuda3std3__419piecewise_constructE
	.align		8
        /*0040*/ 	.dword	_ZN39_INTERNAL_65de5053_4_k_cu_5459fd59_54914cuda3std3__48in_placeE
	.align		8
        /*0048*/ 	.dword	_ZN39_INTERNAL_65de5053_4_k_cu_5459fd59_54914cuda3std6ranges3__45__cpo4swapE
	.align		8
        /*0050*/ 	.dword	_ZN39_INTERNAL_65de5053_4_k_cu_5459fd59_54914cuda3std6ranges3__45__cpo9iter_moveE
	.align		8
        /*0058*/ 	.dword	_ZN39_INTERNAL_65de5053_4_k_cu_5459fd59_54914cute7productE
	.align		8
        /*0060*/ 	.dword	_ZN39_INTERNAL_65de5053_4_k_cu_5459fd59_54914cute1_E
	.align		8
        /*0068*/ 	.dword	$str$22
	.align		8
        /*0070*/ 	.dword	$str$23


//--------------------- .text._ZN7cutlass13device_kernelINS_4gemm6kernel13GemmUniversalIN4cute5tupleIJiiiiEEENS1_10collective13CollectiveMmaINS1_34MainloopSm90TmaGmmaWarpSpecializedILi37ENS5_IJNS4_1CILi2EEENSA_ILi1EEESC_EEENS1_32KernelTmaWarpSpecializedPingpongEEENS5_IJNSA_ILi64EEENSA_ILi32EEESH_EEENS_6half_tENS5_IJlSC_lEEESJ_SK_NS4_8TiledMMAINS4_8MMA_AtomIJNS4_4SM904GMMA25MMA_64x32x16_F32F16F16_SSILNSO_5MajorE0ELSQ_0ELNSO_7ScaleInE1ELSR_1EEEEEENS4_6LayoutINS5_IJSC_SC_SC_EEENS5_IJNSA_ILi0EEESW_SW_EEEEENS5_IJNS4_10UnderscoreESZ_SZ_EEEEENS4_13SM90_TMA_LOADENS4_14ComposedLayoutINS4_7SwizzleILi2ELi4ELi3EEENS4_18smem_ptr_flag_bitsILi16EEENSU_INS5_IJNSA_ILi8EEESH_EEENS5_IJSH_SC_EEEEEEEvNS4_8identityENS4_23SM90_TMA_LOAD_MULTICASTES1C_vS1D_EENS_8epilogue10collective6detail29Sm90TmaWarpSpecializedAdapterINS1H_15DefaultEpilogueISJ_SK_SK_NS1G_6thread17LinearCombinationISJ_Li1EffLNS1L_9ScaleType4KindE0ELNS_15FloatRoundStyleE2ESJ_EENS1_15EpilogueDefaultEEEEEvvEEEEvNT_6ParamsE --------------------------
	.section	.text._ZN7cutlass13device_kernelINS_4gemm6kernel13GemmUniversalIN4cute5tupleIJiiiiEEENS1_10collective13CollectiveMmaINS1_34MainloopSm90TmaGmmaWarpSpecializedILi37ENS5_IJNS4_1CILi2EEENSA_ILi1EEESC_EEENS1_32KernelTmaWarpSpecializedPingpongEEENS5_IJNSA_ILi64EEENSA_ILi32EEESH_EEENS_6half_tENS5_IJlSC_lEEESJ_SK_NS4_8TiledMMAINS4_8MMA_AtomIJNS4_4SM904GMMA25MMA_64x32x16_F32F16F16_SSILNSO_5MajorE0ELSQ_0ELNSO_7ScaleInE1ELSR_1EEEEEENS4_6LayoutINS5_IJSC_SC_SC_EEENS5_IJNSA_ILi0EEESW_SW_EEEEENS5_IJNS4_10UnderscoreESZ_SZ_EEEEENS4_13SM90_TMA_LOADENS4_14ComposedLayoutINS4_7SwizzleILi2ELi4ELi3EEENS4_18smem_ptr_flag_bitsILi16EEENSU_INS5_IJNSA_ILi8EEESH_EEENS5_IJSH_SC_EEEEEEEvNS4_8identityENS4_23SM90_TMA_LOAD_MULTICASTES1C_vS1D_EENS_8epilogue10collective6detail29Sm90TmaWarpSpecializedAdapterINS1H_15DefaultEpilogueISJ_SK_SK_NS1G_6thread17LinearCombinationISJ_Li1EffLNS1L_9ScaleType4KindE0ELNS_15FloatRoundStyleE2ESJ_EENS1_15EpilogueDefaultEEEEEvvEEEEvNT_6ParamsE,"ax",@progbits
	.align	128
.text._ZN7cutlass13device_kernelINS_4gemm6kernel13GemmUniversalIN4cute5tupleIJiiiiEEENS1_10collective13CollectiveMmaINS1_34MainloopSm90TmaGmmaWarpSpecializedILi37ENS5_IJNS4_1CILi2EEENSA_ILi1EEESC_EEENS1_32KernelTmaWarpSpecializedPingpongEEENS5_IJNSA_ILi64EEENSA_ILi32EEESH_EEENS_6half_tENS5_IJlSC_lEEESJ_SK_NS4_8TiledMMAINS4_8MMA_AtomIJNS4_4SM904GMMA25MMA_64x32x16_F32F16F16_SSILNSO_5MajorE0ELSQ_0ELNSO_7ScaleInE1ELSR_1EEEEEENS4_6LayoutINS5_IJSC_SC_SC_EEENS5_IJNSA_ILi0EEESW_SW_EEEEENS5_IJNS4_10UnderscoreESZ_SZ_EEEEENS4_13SM90_TMA_LOADENS4_14ComposedLayoutINS4_7SwizzleILi2ELi4ELi3EEENS4_18smem_ptr_flag_bitsILi16EEENSU_INS5_IJNSA_ILi8EEESH_EEENS5_IJSH_SC_EEEEEEEvNS4_8identityENS4_23SM90_TMA_LOAD_MULTICASTES1C_vS1D_EENS_8epilogue10collective6detail29Sm90TmaWarpSpecializedAdapterINS1H_15DefaultEpilogueISJ_SK_SK_NS1G_6thread17LinearCombinationISJ_Li1EffLNS1L_9ScaleType4KindE0ELNS_15FloatRoundStyleE2ESJ_EENS1_15EpilogueDefaultEEEEEvvEEEEvNT_6ParamsE:
        .type           _ZN7cutlass13device_kernelINS_4gemm6kernel13GemmUniversalIN4cute5tupleIJiiiiEEENS1_10collective13CollectiveMmaINS1_34MainloopSm90TmaGmmaWarpSpecializedILi37ENS5_IJNS4_1CILi2EEENSA_ILi1EEESC_EEENS1_32KernelTmaWarpSpecializedPingpongEEENS5_IJNSA_ILi64EEENSA_ILi32EEESH_EEENS_6half_tENS5_IJlSC_lEEESJ_SK_NS4_8TiledMMAINS4_8MMA_AtomIJNS4_4SM904GMMA25MMA_64x32x16_F32F16F16_SSILNSO_5MajorE0ELSQ_0ELNSO_7ScaleInE1ELSR_1EEEEEENS4_6LayoutINS5_IJSC_SC_SC_EEENS5_IJNSA_ILi0EEESW_SW_EEEEENS5_IJNS4_10UnderscoreESZ_SZ_EEEEENS4_13SM90_TMA_LOADENS4_14ComposedLayoutINS4_7SwizzleILi2ELi4ELi3EEENS4_18smem_ptr_flag_bitsILi16EEENSU_INS5_IJNSA_ILi8EEESH_EEENS5_IJSH_SC_EEEEEEEvNS4_8identityENS4_23SM90_TMA_LOAD_MULTICASTES1C_vS1D_EENS_8epilogue10collective6detail29Sm90TmaWarpSpecializedAdapterINS1H_15DefaultEpilogueISJ_SK_SK_NS1G_6thread17LinearCombinationISJ_Li1EffLNS1L_9ScaleType4KindE0ELNS_15FloatRoundStyleE2ESJ_EENS1_15EpilogueDefaultEEEEEvvEEEEvNT_6ParamsE,@function
        .size           _ZN7cutlass13device_kernelINS_4gemm6kernel13GemmUniversalIN4cute5tupleIJiiiiEEENS1_10collective13CollectiveMmaINS1_34MainloopSm90TmaGmmaWarpSpecializedILi37ENS5_IJNS4_1CILi2EEENSA_ILi1EEESC_EEENS1_32KernelTmaWarpSpecializedPingpongEEENS5_IJNSA_ILi64EEENSA_ILi32EEESH_EEENS_6half_tENS5_IJlSC_lEEESJ_SK_NS4_8TiledMMAINS4_8MMA_AtomIJNS4_4SM904GMMA25MMA_64x32x16_F32F16F16_SSILNSO_5MajorE0ELSQ_0ELNSO_7ScaleInE1ELSR_1EEEEEENS4_6LayoutINS5_IJSC_SC_SC_EEENS5_IJNSA_ILi0EEESW_SW_EEEEENS5_IJNS4_10UnderscoreESZ_SZ_EEEEENS4_13SM90_TMA_LOADENS4_14ComposedLayoutINS4_7SwizzleILi2ELi4ELi3EEENS4_18smem_ptr_flag_bitsILi16EEENSU_INS5_IJNSA_ILi8EEESH_EEENS5_IJSH_SC_EEEEEEEvNS4_8identityENS4_23SM90_TMA_LOAD_MULTICASTES1C_vS1D_EENS_8epilogue10collective6detail29Sm90TmaWarpSpecializedAdapterINS1H_15DefaultEpilogueISJ_SK_SK_NS1G_6thread17LinearCombinationISJ_Li1EffLNS1L_9ScaleType4KindE0ELNS_15FloatRoundStyleE2ESJ_EENS1_15EpilogueDefaultEEEEEvvEEEEvNT_6ParamsE,(.L_x_174 - _ZN7cutlass13device_kernelINS_4gemm6kernel13GemmUniversalIN4cute5tupleIJiiiiEEENS1_10collective13CollectiveMmaINS1_34MainloopSm90TmaGmmaWarpSpecializedILi37ENS5_IJNS4_1CILi2EEENSA_ILi1EEESC_EEENS1_32KernelTmaWarpSpecializedPingpongEEENS5_IJNSA_ILi64EEENSA_ILi32EEESH_EEENS_6half_tENS5_IJlSC_lEEESJ_SK_NS4_8TiledMMAINS4_8MMA_AtomIJNS4_4SM904GMMA25MMA_64x32x16_F32F16F16_SSILNSO_5MajorE0ELSQ_0ELNSO_7ScaleInE1ELSR_1EEEEEENS4_6LayoutINS5_IJSC_SC_SC_EEENS5_IJNSA_ILi0EEESW_SW_EEEEENS5_IJNS4_10UnderscoreESZ_SZ_EEEEENS4_13SM90_TMA_LOADENS4_14ComposedLayoutINS4_7SwizzleILi2ELi4ELi3EEENS4_18smem_ptr_flag_bitsILi16EEENSU_INS5_IJNSA_ILi8EEESH_EEENS5_IJSH_SC_EEEEEEEvNS4_8identityENS4_23SM90_TMA_LOAD_MULTICASTES1C_vS1D_EENS_8epilogue10collective6detail29Sm90TmaWarpSpecializedAdapterINS1H_15DefaultEpilogueISJ_SK_SK_NS1G_6thread17LinearCombinationISJ_Li1EffLNS1L_9ScaleType4KindE0ELNS_15FloatRoundStyleE2ESJ_EENS1_15EpilogueDefaultEEEEEvvEEEEvNT_6ParamsE)
        .other          _ZN7cutlass13device_kernelINS_4gemm6kernel13GemmUniversalIN4cute5tupleIJiiiiEEENS1_10collective13CollectiveMmaINS1_34MainloopSm90TmaGmmaWarpSpecializedILi37ENS5_IJNS4_1CILi2EEENSA_ILi1EEESC_EEENS1_32KernelTmaWarpSpecializedPingpongEEENS5_IJNSA_ILi64EEENSA_ILi32EEESH_EEENS_6half_tENS5_IJlSC_lEEESJ_SK_NS4_8TiledMMAINS4_8MMA_AtomIJNS4_4SM904GMMA25MMA_64x32x16_F32F16F16_SSILNSO_5MajorE0ELSQ_0ELNSO_7ScaleInE1ELSR_1EEEEEENS4_6LayoutINS5_IJSC_SC_SC_EEENS5_IJNSA_ILi0EEESW_SW_EEEEENS5_IJNS4_10UnderscoreESZ_SZ_EEEEENS4_13SM90_TMA_LOADENS4_14ComposedLayoutINS4_7SwizzleILi2ELi4ELi3EEENS4_18smem_ptr_flag_bitsILi16EEENSU_INS5_IJNSA_ILi8EEESH_EEENS5_IJSH_SC_EEEEEEEvNS4_8identityENS4_23SM90_TMA_LOAD_MULTICASTES1C_vS1D_EENS_8epilogue10collective6detail29Sm90TmaWarpSpecializedAdapterINS1H_15DefaultEpilogueISJ_SK_SK_NS1G_6thread17LinearCombinationISJ_Li1EffLNS1L_9ScaleType4KindE0ELNS_15FloatRoundStyleE2ESJ_EENS1_15EpilogueDefaultEEEEEvvEEEEvNT_6ParamsE,@"STO_CUDA_ENTRY STV_DEFAULT"
_ZN7cutlass13device_kernelINS_4gemm6kernel13GemmUniversalIN4cute5tupleIJiiiiEEENS1_10collective13CollectiveMmaINS1_34MainloopSm90TmaGmmaWarpSpecializedILi37ENS5_IJNS4_1CILi2EEENSA_ILi1EEESC_EEENS1_32KernelTmaWarpSpecializedPingpongEEENS5_IJNSA_ILi64EEENSA_ILi32EEESH_EEENS_6half_tENS5_IJlSC_lEEESJ_SK_NS4_8TiledMMAINS4_8MMA_AtomIJNS4_4SM904GMMA25MMA_64x32x16_F32F16F16_SSILNSO_5MajorE0ELSQ_0ELNSO_7ScaleInE1ELSR_1EEEEEENS4_6LayoutINS5_IJSC_SC_SC_EEENS5_IJNSA_ILi0EEESW_SW_EEEEENS5_IJNS4_10UnderscoreESZ_SZ_EEEEENS4_13SM90_TMA_LOADENS4_14ComposedLayoutINS4_7SwizzleILi2ELi4ELi3EEENS4_18smem_ptr_flag_bitsILi16EEENSU_INS5_IJNSA_ILi8EEESH_EEENS5_IJSH_SC_EEEEEEEvNS4_8identityENS4_23SM90_TMA_LOAD_MULTICASTES1C_vS1D_EENS_8epilogue10collective6detail29Sm90TmaWarpSpecializedAdapterINS1H_15DefaultEpilogueISJ_SK_SK_NS1G_6thread17LinearCombinationISJ_Li1EffLNS1L_9ScaleType4KindE0ELNS_15FloatRoundStyleE2ESJ_EENS1_15EpilogueDefaultEEEEEvvEEEEvNT_6ParamsE:
[----:B------:R-:W0:Y:S02]  /*0000*/  LDC R1, c[0x0][0x28] ;  /* 0x00000a00ff017b82 */ /* 0x000e240000000800 */
[----:B0-----:R-:W-:Y:S01]  /*0010*/  VIADD R1, R1, 0xfffffff8 ;  /* 0xfffffff801017836 */ /* 0x001fe20000000000 */
[----:B------:R-:W0:Y:S01]  /*0020*/  S2R R3, SR_TID.X ;  /* 0x0000000000037919 */ /* 0x000e220000002100 */
[----:B------:R-:W-:Y:S01]  /*0030*/  ELECT P0, URZ, PT ;  /* 0x00000000003f782f */ /* 0x000fe20003800000 */
[----:B------:R-:W-:Y:S01]  /*0040*/  BSSY B0, `(.L_x_0) ;  /* 0x000000f000007945 */ /* 0x000fe20003800000 */
[--C-:B0-----:R-:W-:Y:S02]  /*0050*/  SHF.R.U32.HI R0, RZ, 0x5, R3.reuse ;  /* 0x00000005ff007819 */ /* 0x101fe40000011603 */
[----:B------:R-:W-:-:S03]  /*0060*/  SHF.R.U32.HI R7, RZ, 0x7, R3 ;  /* 0x00000007ff077819 */ /* 0x000fc60000011603 */
[----:B------:R-:W0:Y:S04]  /*0070*/  SHFL.IDX PT, R2, R0, RZ, 0x1f ;  /* 0x00001fff00027589 */ /* 0x000e2800000e0000 */
[----:B------:R1:W2:Y:S01]  /*0080*/  SHFL.IDX PT, R10, R7, RZ, 0x1f ;  /* 0x00001fff070a7589 */ /* 0x0002a200000e0000 */
[----:B0-----:R-:W-:-:S13]  /*0090*/  ISETP.NE.OR P0, PT, R2, RZ, !P0 ;  /* 0x000000ff0200720c */ /* 0x001fda0004705670 */
[----:B-12---:R-:W-:Y:S05]  /*00a0*/  @P0 BRA `(.L_x_1) ;  /* 0x0000000000200947 */ /* 0x006fea0003800000 */
[----:B------:R-:W-:Y:S02]  /*00b0*/  ULDC.64 UR4, c[0x0][0x198] ;  /* 0x0000660000047ab9 */ /* 0x000fe40000000a00 */
[----:B------:R-:W-:Y:S02]  /*00c0*/  UIADD3 UR6, UP0, UR4, 0xf0, URZ ;  /* 0x000000f004067890 */ /* 0x000fe4000ff1e03f */
[----:B------:R-:W-:Y:S02]  /*00d0*/  UIADD3 UR4, UP1, UR4, 0x1f0, URZ ;  /* 0x000001f004047890 */ /* 0x000fe4000ff3e03f */
[----:B------:R-:W-:Y:S02]  /*00e0*/  UIADD3.X UR7, URZ, UR5, URZ, UP0, !UPT ;  /* 0x000000053f077290 */ /* 0x000fe400087fe43f */
[----:B------:R-:W-:-:S07]  /*00f0*/  UIADD3.X UR5, URZ, UR5, URZ, UP1, !UPT ;  /* 0x000000053f057290 */ /* 0x000fce0008ffe43f */
[----:B------:R0:W-:Y:S02]  /*0100*/  UTMACCTL.PF [UR6] ;  /* 0x00000000060079b9 */ /* 0x0001e40008040000 */
[----:B------:R0:W-:Y:S02]  /*0110*/  UTMACCTL.PF [UR4] ;  /* 0x00000000040079b9 */ /* 0x0001e40008040000 */
[----:B0-----:R-:W-:Y:S01]  /*0120*/  NOP ;  /* 0x0000000000007918 */ /* 0x001fe20000000000 */
.L_x_1:
[----:B------:R-:W-:Y:S05]  /*0130*/  BSYNC B0 ;  /* 0x0000000000007941 */ /* 0x000fea0003800000 */
.L_x_0:
[----:B------:R-:W0:Y:S02]  /*0140*/  SHFL.IDX PT, R8, R0, RZ, 0x1f ;  /* 0x00001fff00087589 */ /* 0x000e2400000e0000 */
[----:B0-----:R-:W-:-:S13]  /*0150*/  ISETP.NE.AND P0, PT, R8, RZ, PT ;  /* 0x000000ff0800720c */ /* 0x001fda0003f05270 */
[----:B------:R-:W-:Y:S05]  /*0160*/  @P0 BRA `(.L_x_2) ;  /* 0x00000004006c0947 */ /* 0x000fea0003800000 */
[----:B------:R-:W-:Y:S01]  /*0170*/  ELECT P0, URZ, PT ;  /* 0x00000000003f782f */ /* 0x000fe20003800000 */
[----:B------:R-:W-:-:S12]  /*0180*/  BSSY B0, `(.L_x_2) ;  /* 0x0000059000007945 */ /* 0x000fd80003800000 */
[----:B------:R-:W-:Y:S05]  /*0190*/  @!P0 BRA `(.L_x_3) ;  /* 0x00000004005c8947 */ /* 0x000fea0003800000 */
[----:B------:R-:W0:Y:S01]  /*01a0*/  S2UR UR8, SR_CgaCtaId ;  /* 0x00000000000879c3 */ /* 0x000e220000008800 */
[----:B------:R-:W-:Y:S01]  /*01b0*/  UMOV UR4, 0x400 ;  /* 0x0000040000047882 */ /* 0x000fe20000000000 */
[----:B------:R-:W-:Y:S01]  /*01c0*/  UMOV UR5, 0x1 ;  /* 0x0000000100057882 */ /* 0x000fe20000000000 */
[----:B------:R-:W-:Y:S02]  /*01d0*/  UMOV UR6, 0x2 ;  /* 0x0000000200067882 */ /* 0x000fe40000000000 */
[----:B------:R-:W-:-:S04]  /*01e0*/  UIADD3 UR6, -UR6, 0x100000, URZ ;  /* 0x0010000006067890 */ /* 0x000fc8000fffe13f */
[----:B------:R-:W-:Y:S02]  /*01f0*/  USHF.L.U32 UR7, UR6, 0xb, URZ ;  /* 0x0000000b06077899 */ /* 0x000fe4000800063f */
[----:B------:R-:W-:Y:S02]  /*0200*/  USHF.L.U32 UR6, UR6, 0x1, URZ ;  /* 0x0000000106067899 */ /* 0x000fe4000800063f */
[----:B0-----:R-:W-:Y:S02]  /*0210*/  ULEA UR8, UR8, UR4, 0x18 ;  /* 0x0000000408087291 */ /* 0x001fe4000f8ec03f */
[----:B------:R-:W-:-:S04]  /*0220*/  UIADD3 UR4, -UR5, 0x100000, URZ ;  /* 0x0010000005047890 */ /* 0x000fc8000fffe13f */
[----:B------:R-:W-:Y:S02]  /*0230*/  USHF.L.U32 UR5, UR4, 0xb, URZ ;  /* 0x0000000b04057899 */ /* 0x000fe4000800063f */
[----:B------:R-:W-:Y:S01]  /*0240*/  USHF.L.U32 UR4, UR4, 0x1, URZ ;  /* 0x0000000104047899 */ /* 0x000fe2000800063f */
[----:B------:R-:W0:Y:S11]  /*0250*/  FENCE.VIEW.ASYNC.S ;  /* 0x00000000000073c6 */ /* 0x000e360000000000 */
[----:B0-----:R0:W1:Y:S01]  /*0260*/  SYNCS.EXCH.64 URZ, [UR8], UR4 ;  /* 0x00000004083f75b2 */ /* 0x0010620008000100 */
[----:B------:R0:W2:Y:S01]  /*0270*/  SYNCS.EXCH.64 URZ, [UR8+0x128], UR6 ;  /* 0x00012806083f75b2 */ /* 0x0000a20008000100 */
[----:B------:R0:W3:Y:S01]  /*0280*/  SYNCS.EXCH.64 URZ, [UR8+0x8], UR4 ;  /* 0x00000804083f75b2 */ /* 0x0000e20008000100 */
[----:B------:R0:W4:Y:S01]  /*0290*/  SYNCS.EXCH.64 URZ, [UR8+0x130], UR6 ;  /* 0x00013006083f75b2 */ /* 0x0001220008000100 */
[----:B------:R0:W0:Y:S01]  /*02a0*/  SYNCS.EXCH.64 URZ, [UR8+0x10], UR4 ;  /* 0x00001004083f75b2 */ /* 0x0000220008000100 */
        /* <DEDUP_REMOVED lines=69> */
[----:B-1234-:R-:W-:Y:S01]  /*0700*/  NOP ;  /* 0x0000000000007918 */ /* 0x01efe20000000000 */
.L_x_3:
[----:B0-----:R-:W-:Y:S05]  /*0710*/  BSYNC B0 ;  /* 0x0000000000007941 */ /* 0x001fea0003800000 */
.L_x_2:
[----:B------:R-:W0:Y:S01]  /*0720*/  SHFL.IDX PT, R9, R0, RZ, 0x1f ;  /* 0x00001fff00097589 */ /* 0x000e2200000e0000 */
[----:B------:R-:W-:Y:S01]  /*0730*/  SHF.R.S32.HI R4, RZ, 0x1f, R3 ;  /* 0x0000001fff047819 */ /* 0x000fe20000011403 */
[----:B------:R-:W1:Y:S01]  /*0740*/  S2UR UR12, SR_CTAID.X ;  /* 0x00000000000c79c3 */ /* 0x000e620000002500 */
[----:B------:R-:W-:Y:S01]  /*0750*/  ELECT P0, URZ, PT ;  /* 0x00000000003f782f */ /* 0x000fe20003800000 */
[----:B------:R2:W3:Y:S01]  /*0760*/  SHFL.IDX PT, R11, R0, RZ, 0x1f ;  /* 0x00001fff000b7589 */ /* 0x0004e200000e0000 */
[----:B------:R-:W-:Y:S02]  /*0770*/  LEA.HI R4, R4, R3, RZ, 0x7 ;  /* 0x0000000304047211 */ /* 0x000fe400078f38ff */
[----:B------:R-:W-:Y:S02]  /*0780*/  ELECT P1, URZ, PT ;  /* 0x00000000003f782f */ /* 0x000fe40003820000 */
[----:B------:R-:W-:Y:S01]  /*0790*/  SHF.R.S32.HI R13, RZ, 0x1f, R8 ;  /* 0x0000001fff0d7819 */ /* 0x000fe20000011408 */
[----:B------:R-:W4:Y:S01]  /*07a0*/  S2R R6, SR_CTAID.Y ;  /* 0x0000000000067919 */ /* 0x000f220000002600 */
[----:B------:R-:W-:Y:S01]  /*07b0*/  LOP3.LUT R4, R4, 0xffffff80, RZ, 0xc0, !PT ;  /* 0xffffff8004047812 */ /* 0x000fe200078ec0ff */
[----:B------:R-:W-:Y:S01]  /*07c0*/  ULDC UR4, c[0x0][0x150] ;  /* 0x0000540000047ab9 */ /* 0x000fe20000000800 */
[----:B------:R-:W-:Y:S01]  /*07d0*/  LEA.HI R13, R13, R8, RZ, 0x2 ;  /* 0x000000080d0d7211 */ /* 0x000fe200078f10ff */
[----:B------:R-:W5:Y:S01]  /*07e0*/  LDC R14, c[0x0][0x144] ;  /* 0x00005100ff0e7b82 */ /* 0x000f620000000800 */
[----:B------:R-:W5:Y:S01]  /*07f0*/  SHFL.IDX PT, R16, R7, RZ, 0x1f ;  /* 0x00001fff07107589 */ /* 0x000f6200000e0000 */
[----:B------:R-:W-:Y:S01]  /*0800*/  IMAD.IADD R4, R3, 0x1, -R4 ;  /* 0x0000000103047824 */ /* 0x000fe200078e0a04 */
[----:B------:R-:W-:Y:S01]  /*0810*/  LOP3.LUT R13, R13, 0x3ffffffc, RZ, 0xc0, !PT ;  /* 0x3ffffffc0d0d7812 */ /* 0x000fe200078ec0ff */
[----:B------:R-:W-:Y:S01]  /*0820*/  UMOV UR11, 0x80 ;  /* 0x00000080000b7882 */ /* 0x000fe20000000000 */
[----:B------:R-:W-:Y:S01]  /*0830*/  NOP ;  /* 0x0000000000007918 */ /* 0x000fe20000000000 */
[----:B------:R-:W-:Y:S01]  /*0840*/  NOP ;  /* 0x0000000000007918 */ /* 0x000fe20000000000 */
[----:B------:R-:W-:Y:S01]  /*0850*/  SHF.R.S32.HI R5, RZ, 0x1f, R4 ;  /* 0x0000001fff057819 */ /* 0x000fe20000011404 */
[----:B------:R-:W-:Y:S01]  /*0860*/  IMAD.IADD R8, R8, 0x1, -R13 ;  /* 0x0000000108087824 */ /* 0x000fe200078e0a0d */
[----:B------:R-:W5:Y:S01]  /*0870*/  LDC R15, c[0x0][0x140] ;  /* 0x00005000ff0f7b82 */ /* 0x000f620000000800 */
[C---:B------:R-:W-:Y:S01]  /*0880*/  VIADD R35, R10.reuse, 0xffffffff ;  /* 0xffffffff0a237836 */ /* 0x040fe20000000000 */
[----:B------:R-:W-:Y:S01]  /*0890*/  ISETP.NE.AND P4, PT, R10, RZ, PT ;  /* 0x000000ff0a00720c */ /* 0x000fe20003f85270 */
[----:B------:R-:W-:Y:S01]  /*08a0*/  IMAD.MOV.U32 R41, RZ, RZ, 0x1 ;  /* 0x00000001ff297424 */ /* 0x000fe200078e00ff */
[----:B0-----:R-:W-:-:S02]  /*08b0*/  ISETP.NE.OR P0, PT, R9, RZ, !P0 ;  /* 0x000000ff0900720c */ /* 0x001fc40004705670 */
[----:B------:R-:W-:Y:S02]  /*08c0*/  LEA.HI R9, R5, R4, RZ, 0x3 ;  /* 0x0000000405097211 */ /* 0x000fe400078f18ff */
[----:B-1----:R-:W-:Y:S01]  /*08d0*/  I2FP.F32.U32 R12, UR12 ;  /* 0x0000000c000c7c45 */ /* 0x002fe20008201000 */
[----:B------:R-:W0:Y:S01]  /*08e0*/  LDC R21, c[0x0][0x148] ;  /* 0x00005200ff157b82 */ /* 0x000e220000000800 */
[--C-:B--2---:R-:W-:Y:S02]  /*08f0*/  SHF.R.S32.HI R0, RZ, 0x3, R9.reuse ;  /* 0x00000003ff007819 */ /* 0x104fe40000011409 */
[----:B------:R-:W-:Y:S01]  /*0900*/  SHF.R.S32.HI R9, RZ, 0x1f, R9 ;  /* 0x0000001fff097819 */ /* 0x000fe20000011409 */
[----:B------:R-:W-:Y:S01]  /*0910*/  FMUL R12, R12, UR4 ;  /* 0x000000040c0c7c20 */ /* 0x000fe20008400000 */
[----:B---3--:R-:W-:Y:S01]  /*0920*/  ISETP.NE.OR P1, PT, R11, RZ, !P1 ;  /* 0x000000ff0b00720c */ /* 0x008fe20004f25670 */
[----:B------:R-:W-:Y:S01]  /*0930*/  ULDC UR4, c[0x0][0x154] ;  /* 0x0000550000047ab9 */ /* 0x000fe20000000800 */
[----:B------:R-:W-:Y:S01]  /*0940*/  LEA.HI R11, R9, R0, RZ, 0x2 ;  /* 0x00000000090b7211 */ /* 0x000fe200078f10ff */
[----:B------:R-:W-:Y:S01]  /*0950*/  VOTEU.ALL UP1, P0 ;  /* 0x00000000003f7886 */ /* 0x000fe20000020000 */
[----:B------:R-:W-:Y:S01]  /*0960*/  SHF.R.S32.HI R9, RZ, 0x1f, R2 ;  /* 0x0000001fff097819 */ /* 0x000fe20000011402 */
[----:B------:R-:W1:Y:S01]  /*0970*/  F2I.U32.TRUNC.NTZ R12, R12 ;  /* 0x0000000c000c7305 */ /* 0x000e62000020f000 */
[----:B------:R-:W-:Y:S01]  /*0980*/  LOP3.LUT R11, R11, 0xfffffffc, RZ, 0xc0, !PT ;  /* 0xfffffffc0b0b7812 */ /* 0x000fe200078ec0ff */
[----:B------:R-:W-:Y:S01]  /*0990*/  VOTEU.ALL UP0, P0 ;  /* 0x00000000003f7886 */ /* 0x000fe20000000000 */
[----:B------:R-:W-:Y:S01]  /*09a0*/  LEA.HI R9, R9, R2, RZ, 0x2 ;  /* 0x0000000209097211 */ /* 0x000fe200078f10ff */
[----:B------:R-:W2:Y:S01]  /*09b0*/  @!UP1 S2UR UR7, SR_CgaCtaId ;  /* 0x00000000000799c3 */ /* 0x000ea20000008800 */
[----:B------:R-:W-:Y:S01]  /*09c0*/  @!UP1 UMOV UR6, 0x400 ;  /* 0x0000040000069882 */ /* 0x000fe20000000000 */
[----:B------:R-:W-:Y:S01]  /*09d0*/  IMAD.IADD R11, R0, 0x1, -R11 ;  /* 0x00000001000b7824 */ /* 0x000fe200078e0a0b */
[----:B------:R-:W-:Y:S01]  /*09e0*/  LOP3.LUT R9, R9, 0xfffffffc, RZ, 0xc0, !PT ;  /* 0xfffffffc09097812 */ /* 0x000fe200078ec0ff */
[----:B------:R-:W-:Y:S01]  /*09f0*/  VOTEU.ALL UP2, P1 ;  /* 0x00000000003f7886 */ /* 0x000fe20000840000 */
[----:B------:R-:W-:Y:S01]  /*0a00*/  VOTEU.ALL UP3, P1 ;  /* 0x00000000003f7886 */ /* 0x000fe20000860000 */
[----:B------:R-:W-:Y:S01]  /*0a10*/  IMAD R8, R8, 0x4, R11 ;  /* 0x0000000408087824 */ /* 0x000fe200078e020b */
[----:B------:R-:W-:Y:S01]  /*0a20*/  VOTEU.ALL UP4, P1 ;  /* 0x00000000003f7886 */ /* 0x000fe20000880000 */
[----:B------:R-:W-:Y:S01]  /*0a30*/  IMAD.IADD R0, R2, 0x1, -R9 ;  /* 0x0000000102007824 */ /* 0x000fe200078e0a09 */
[----:B----4-:R-:W-:Y:S01]  /*0a40*/  I2FP.F32.U32 R9, R6 ;  /* 0x0000000600097245 */ /* 0x010fe20000201000 */
[----:B------:R-:W3:Y:S01]  /*0a50*/  @!UP2 S2UR UR10, SR_CgaCtaId ;  /* 0x00000000000aa9c3 */ /* 0x000ee20000008800 */
[----:B------:R-:W-:Y:S01]  /*0a60*/  LEA.HI R2, R8, R8, RZ, 0x1 ;  /* 0x0000000808027211 */ /* 0x000fe200078f08ff */
[----:B-1----:R-:W-:Y:S01]  /*0a70*/  IMAD.MOV R13, RZ, RZ, -R12 ;  /* 0x000000ffff0d7224 */ /* 0x002fe200078e0a0c */
[----:B------:R-:W-:Y:S01]  /*0a80*/  @!UP2 UMOV UR9, 0x400 ;  /* 0x000004000009a882 */ /* 0x000fe20000000000 */
[----:B------:R-:W-:Y:S01]  /*0a90*/  FMUL R12, R9, UR4 ;  /* 0x00000004090c7c20 */ /* 0x000fe20008400000 */
[----:B------:R-:W-:Y:S01]  /*0aa0*/  LOP3.LUT R11, R2, 0xfffffffe, RZ, 0xc0, !PT ;  /* 0xfffffffe020b7812 */ /* 0x000fe200078ec0ff */
[----:B-----5:R-:W-:Y:S01]  /*0ab0*/  IMAD R20, R14, R13, UR12 ;  /* 0x0000000c0e147e24 */ /* 0x020fe2000f8e020d */
[----:B------:R-:W-:Y:S01]  /*0ac0*/  UMOV UR4, 0x20 ;  /* 0x0000002000047882 */ /* 0x000fe20000000000 */
[----:B------:R-:W-:Y:S01]  /*0ad0*/  IMAD.SHL.U32 R9, R8, 0x4, RZ ;  /* 0x0000000408097824 */ /* 0x000fe200078e00ff */
[----:B------:R-:W-:-:S04]  /*0ae0*/  @!UP1 UIADD3 UR4, -UR4, 0x100000, URZ ;  /* 0x0010000004049890 */ /* 0x000fc8000fffe13f */
[----:B------:R-:W-:Y:S02]  /*0af0*/  @!UP1 USHF.L.U32 UR5, UR4, 0xb, URZ ;  /* 0x0000000b04059899 */ /* 0x000fe4000800063f */
[----:B------:R-:W-:Y:S01]  /*0b00*/  @!UP1 USHF.L.U32 UR4, UR4, 0x1, URZ ;  /* 0x0000000104049899 */ /* 0x000fe2000800063f */
[C---:B------:R-:W-:Y:S01]  /*0b10*/  IMAD.IADD R11, R8.reuse, 0x1, -R11 ;  /* 0x00000001080b7824 */ /* 0x040fe200078e0a0b */
[----:B------:R-:W1:Y:S01]  /*0b20*/  F2I.U32.TRUNC.NTZ R12, R12 ;  /* 0x0000000c000c7305 */ /* 0x000e62000020f000 */
[----:B------:R-:W-:Y:S01]  /*0b30*/  VOTEU.ALL UP5, P1 ;  /* 0x00000000003f7886 */ /* 0x000fe200008a0000 */
[----:B------:R-:W-:Y:S01]  /*0b40*/  LOP3.LUT R40, R8, 0xc, R9, 0x78, !PT ;  /* 0x0000000c08287812 */ /* 0x000fe200078e7809 */
[----:B--2---:R-:W-:Y:S01]  /*0b50*/  @!UP1 ULEA UR8, UR7, UR6, 0x18 ;  /* 0x0000000607089291 */ /* 0x004fe2000f8ec03f */
[----:B------:R-:W-:Y:S01]  /*0b60*/  ISETP.NE.AND P3, PT, R11, R20, PT ;  /* 0x000000140b00720c */ /* 0x000fe20003f65270 */
[----:B------:R-:W-:-:S04]  /*0b70*/  @!UP2 UIADD3 UR6, -UR11, 0x100000, URZ ;  /* 0x001000000b06a890 */ /* 0x000fc8000fffe13f */
[----:B------:R-:W-:Y:S02]  /*0b80*/  @!UP2 USHF.L.U32 UR7, UR6, 0xb, URZ ;  /* 0x0000000b0607a899 */ /* 0x000fe4000800063f */
[----:B------:R-:W-:Y:S01]  /*0b90*/  @!UP2 USHF.L.U32 UR6, UR6, 0x1, URZ ;  /* 0x000000010606a899 */ /* 0x000fe2000800063f */
[----:B------:R-:W-:Y:S01]  /*0ba0*/  ISETP.EQ.U32.AND P2, PT, R15, 0x1, PT ;  /* 0x000000010f00780c */ /* 0x000fe20003f42070 */
[----:B------:R-:W-:Y:S01]  /*0bb0*/  VOTEU.ALL UP1, P0 ;  /* 0x00000000003f7886 */ /* 0x000fe20000020000 */
[----:B------:R-:W-:Y:S02]  /*0bc0*/  LOP3.LUT P0, RZ, R4, 0x7, RZ, 0xc0, !PT ;  /* 0x0000000704ff7812 */ /* 0x000fe4000780c0ff */
[----:B------:R-:W-:Y:S02]  /*0bd0*/  R2UR UR43, R16 ;  /* 0x00000000102b72ca */ /* 0x000fe400000e0000 */
[C---:B------:R-:W-:Y:S01]  /*0be0*/  ISETP.LT.U32.AND P0, PT, R40.reuse, 0x2, !P0 ;  /* 0x000000022800780c */ /* 0x040fe20004701070 */
[----:B---3--:R-:W-:Y:S01]  /*0bf0*/  @!UP2 ULEA UR9, UR10, UR9, 0x18 ;  /* 0x000000090a09a291 */ /* 0x008fe2000f8ec03f */
[----:B------:R-:W-:Y:S01]  /*0c00*/  ISETP.GE.U32.AND P6, PT, R35, 0x2, PT ;  /* 0x000000022300780c */ /* 0x000fe20003fc6070 */
[----:B-1----:R-:W-:Y:S01]  /*0c10*/  IMAD.MOV R24, RZ, RZ, -R12 ;  /* 0x000000ffff187224 */ /* 0x002fe200078e0a0c */
[----:B------:R-:W-:Y:S01]  /*0c20*/  VOTEU.ALL UP2, P1 ;  /* 0x00000000003f7886 */ /* 0x000fe20000840000 */
[----:B------:R-:W-:Y:S01]  /*0c30*/  @P3 LEA.HI R2, R40, R40, RZ, 0x1 ;  /* 0x0000002828023211 */ /* 0x000fe200078f08ff */
[----:B------:R-:W1:Y:S02]  /*0c40*/  FENCE.VIEW.ASYNC.S ;  /* 0x00000000000073c6 */ /* 0x000e640000000000 */
[----:B-1----:R1:W2:Y:S01]  /*0c50*/  @!UP0 SYNCS.EXCH.64 URZ, [UR8+0x280], UR4 ;  /* 0x00028004083f85b2 */ /* 0x0022a20008000100 */
[----:B------:R-:W-:Y:S01]  /*0c60*/  ISETP.NE.AND P1, PT, R0, 0x3, PT ;  /* 0x000000030000780c */ /* 0x000fe20003f25270 */
[----:B0-----:R-:W-:Y:S01]  /*0c70*/  IMAD R9, R21, R24, R6 ;  /* 0x0000001815097224 */ /* 0x001fe200078e0206 */
[----:B------:R-:W-:-:S02]  /*0c80*/  @P3 SHF.R.S32.HI R2, RZ, 0x1, R2 ;  /* 0x00000001ff023819 */ /* 0x000fc40000011402 */
[----:B------:R-:W-:Y:S02]  /*0c90*/  ISETP.EQ.OR P1, PT, R0, RZ, !P1 ;  /* 0x000000ff0000720c */ /* 0x000fe40004f22670 */
[----:B------:R-:W-:Y:S02]  /*0ca0*/  @P3 ISETP.NE.AND P5, PT, R2, R9, PT ;  /* 0x000000090200320c */ /* 0x000fe40003fa5270 */
[----:B------:R-:W-:Y:S02]  /*0cb0*/  ISETP.EQ.AND P1, PT, R10, RZ, P1 ;  /* 0x000000ff0a00720c */ /* 0x000fe40000f22270 */
[----:B------:R-:W-:Y:S02]  /*0cc0*/  SEL R2, RZ, 0x1, !P0 ;  /* 0x00000001ff027807 */ /* 0x000fe40004000000 */
[----:B------:R-:W-:Y:S02]  /*0cd0*/  @P3 SEL R41, RZ, 0x1, P5 ;  /* 0x00000001ff293807 */ /* 0x000fe40002800000 */
[----:B------:R-:W-:Y:S01]  /*0ce0*/  SEL R16, RZ, 0x1, !P1 ;  /* 0x00000001ff107807 */ /* 0x000fe20004800000 */
[----:B------:R1:W0:Y:S01]  /*0cf0*/  @!UP1 SYNCS.EXCH.64 URZ, [UR8+0x288], UR4 ;  /* 0x00028804083f95b2 */ /* 0x0002220008000100 */
[----:B------:R-:W-:Y:S01]  /*0d00*/  NOP ;  /* 0x0000000000007918 */ /* 0x000fe20000000000 */
[----:B------:R-:W-:-:S02]  /*0d10*/  LOP3.LUT R41, R41, R2, RZ, 0xc0, !PT ;  /* 0x0000000229297212 */ /* 0x000fc400078ec0ff */
[----:B------:R-:W-:Y:S01]  /*0d20*/  SEL R16, R16, 0x2, P6 ;  /* 0x0000000210107807 */ /* 0x000fe20003000000 */
[----:B------:R1:W3:Y:S01]  /*0d30*/  @!UP2 SYNCS.EXCH.64 URZ, [UR9+0x260], UR6 ;  /* 0x00026006093fa5b2 */ /* 0x0002e20008000100 */
[----:B------:R1:W4:Y:S01]  /*0d40*/  @!UP3 SYNCS.EXCH.64 URZ, [UR9+0x268], UR6 ;  /* 0x00026806093fb5b2 */ /* 0x0003220008000100 */
[----:B------:R1:W0:Y:S01]  /*0d50*/  @!UP4 SYNCS.EXCH.64 URZ, [UR9+0x270], UR6 ;  /* 0x00027006093fc5b2 */ /* 0x0002220008000100 */
[----:B------:R1:W0:Y:S01]  /*0d60*/  @!UP5 SYNCS.EXCH.64 URZ, [UR9+0x278], UR6 ;  /* 0x00027806093fd5b2 */ /* 0x0002220008000100 */
[----:B------:R-:W-:Y:S01]  /*0d70*/  NOP ;  /* 0x0000000000007918 */ /* 0x000fe20000000000 */
[----:B-12---:R-:W-:Y:S05]  /*0d80*/  @!P2 BRA `(.L_x_4) ;  /* 0x000000000008a947 */ /* 0x006fea0003800000 */
[----:B0--34-:R-:W-:Y:S01]  /*0d90*/  UCGABAR_ARV ;  /* 0x00000000000079c7 */ /* 0x019fe20008000000 */
[----:B------:R-:W-:Y:S05]  /*0da0*/  BRA `(.L_x_5) ;  /* 0x0000000000047947 */ /* 0x000fea0003800000 */
.L_x_4:
[----:B0--34-:R-:W-:Y:S01]  /*0db0*/  NOP ;  /* 0x0000000000007918 */ /* 0x019fe20000000000 */
.L_x_5:
[----:B------:R-:W-:Y:S01]  /*0dc0*/  ULDC.64 UR4, c[0x0][0x598] ;  /* 0x0001660000047ab9 */ /* 0x000fe20000000a00 */
[----:B------:R-:W-:Y:S01]  /*0dd0*/  ULDC.64 UR36, c[0x0][0x208] ;  /* 0x0000820000247ab9 */ /* 0x000fe20000000a00 */
[----:B------:R-:W-:-:S04]  /*0de0*/  ISETP.NE.U32.AND P0, PT, RZ, UR4, PT ;  /* 0x00000004ff007c0c */ /* 0x000fc8000bf05070 */
[----:B------:R-:W-:-:S13]  /*0df0*/  ISETP.NE.AND.EX P0, PT, RZ, UR5, PT, P0 ;  /* 0x00000005ff007c0c */ /* 0x000fda000bf05300 */
[----:B------:R-:W-:Y:S05]  /*0e00*/  @!P0 BRA `(.L_x_6) ;  /* 0x00000000001c8947 */ /* 0x000fea0003800000 */
[----:B------:R-:W0:Y:S02]  /*0e10*/  LDC.64 R8, c[0x0][0x598] ;  /* 0x00016600ff087b82 */ /* 0x000e240000000a00 */
[----:B0-----:R-:W2:Y:S02]  /*0e20*/  LDG.E.64 R8, desc[UR36][R8.64] ;  /* 0x0000002408087981 */ /* 0x001ea4000c1e1b00 */
[----:B--2---:R-:W-:-:S04]  /*0e30*/  ISETP.NE.U32.AND P0, PT, R8, RZ, PT ;  /* 0x000000ff0800720c */ /* 0x004fc80003f05070 */
[----:B------:R-:W-:-:S13]  /*0e40*/  ISETP.NE.AND.EX P0, PT, R9, RZ, PT, P0 ;  /* 0x000000ff0900720c */ /* 0x000fda0003f05300 */
[----:B------:R-:W-:Y:S05]  /*0e50*/  @!P0 BRA `(.L_x_6) ;  /* 0x0000000000088947 */ /* 0x000fea0003800000 */
[----:B------:R0:W5:Y:S01]  /*0e60*/  LD.E R42, desc[UR36][R8.64] ;  /* 0x00000024082a7980 */ /* 0x000162000c101900 */
[----:B------:R-:W-:Y:S05]  /*0e70*/  BRA `(.L_x_7) ;  /* 0x0000000000247947 */ /* 0x000fea0003800000 */
.L_x_6:
[----:B------:R-:W-:Y:S02]  /*0e80*/  ULDC.64 UR4, c[0x0][0x588] ;  /* 0x0001620000047ab9 */ /* 0x000fe40000000a00 */
[----:B------:R-:W-:-:S04]  /*0e90*/  ISETP.NE.U32.AND P0, PT, RZ, UR4, PT ;  /* 0x00000004ff007c0c */ /* 0x000fc8000bf05070 */
[----:B------:R-:W-:-:S13]  /*0ea0*/  ISETP.NE.AND.EX P0, PT, RZ, UR5, PT, P0 ;  /* 0x00000005ff007c0c */ /* 0x000fda000bf05300 */
[----:B------:R-:W-:Y:S05]  /*0eb0*/  @!P0 BRA `(.L_x_8) ;  /* 0x00000000000c8947 */ /* 0x000fea0003800000 */
[----:B------:R-:W0:Y:S02]  /*0ec0*/  LDC.64 R42, c[0x0][0x588] ;  /* 0x00016200ff2a7b82 */ /* 0x000e240000000a00 */
[----:B0-----:R1:W5:Y:S01]  /*0ed0*/  LDG.E R42, desc[UR36][R42.64] ;  /* 0x000000242a2a7981 */ /* 0x001362000c1e1900 */
[----:B------:R-:W-:Y:S05]  /*0ee0*/  BRA `(.L_x_7) ;  /* 0x0000000000087947 */ /* 0x000fea0003800000 */
.L_x_8:
[----:B------:R-:W-:Y:S02]  /*0ef0*/  ULDC UR4, c[0x0][0x580] ;  /* 0x0001600000047ab9 */ /* 0x000fe40000000800 */
[----:B------:R-:W-:-:S07]  /*0f00*/  IMAD.U32 R42, RZ, RZ, UR4 ;  /* 0x00000004ff2a7e24 */ /* 0x000fce000f8e00ff */
.L_x_7:
[----:B------:R-:W-:Y:S02]  /*0f10*/  ULDC.64 UR4, c[0x0][0x5a0] ;  /* 0x0001680000047ab9 */ /* 0x000fe40000000a00 */
[----:B------:R-:W-:-:S04]  /*0f20*/  ISETP.NE.U32.AND P0, PT, RZ, UR4, PT ;  /* 0x00000004ff007c0c */ /* 0x000fc8000bf05070 */
[----:B------:R-:W-:-:S13]  /*0f30*/  ISETP.NE.AND.EX P0, PT, RZ, UR5, PT, P0 ;  /* 0x00000005ff007c0c */ /* 0x000fda000bf05300 */
[----:B------:R-:W-:Y:S05]  /*0f40*/  @!P0 BRA `(.L_x_9) ;  /* 0x00000000001c8947 */ /* 0x000fea0003800000 */
[----:B0-----:R-:W0:Y:S02]  /*0f50*/  LDC.64 R8, c[0x0][0x5a0] ;  /* 0x00016800ff087b82 */ /* 0x001e240000000a00 */
[----:B0-----:R-:W2:Y:S02]  /*0f60*/  LDG.E.64 R8, desc[UR36][R8.64] ;  /* 0x0000002408087981 */ /* 0x001ea4000c1e1b00 */
[----:B--2---:R-:W-:-:S04]  /*0f70*/  ISETP.NE.U32.AND P0, PT, R8, RZ, PT ;  /* 0x000000ff0800720c */ /* 0x004fc80003f05070 */
[----:B------:R-:W-:-:S13]  /*0f80*/  ISETP.NE.AND.EX P0, PT, R9, RZ, PT, P0 ;  /* 0x000000ff0900720c */ /* 0x000fda0003f05300 */
[----:B------:R-:W-:Y:S05]  /*0f90*/  @!P0 BRA `(.L_x_9) ;  /* 0x0000000000088947 */ /* 0x000fea0003800000 */
[----:B-1----:R0:W5:Y:S01]  /*0fa0*/  LD.E R43, desc[UR36][R8.64] ;  /* 0x00000024082b7980 */ /* 0x002162000c101900 */
[----:B------:R-:W-:Y:S05]  /*0fb0*/  BRA `(.L_x_10) ;  /* 0x0000000000247947 */ /* 0x000fea0003800000 */
.L_x_9:
[----:B------:R-:W-:Y:S02]  /*0fc0*/  ULDC.64 UR4, c[0x0][0x590] ;  /* 0x0001640000047ab9 */ /* 0x000fe40000000a00 */
[----:B------:R-:W-:-:S04]  /*0fd0*/  ISETP.NE.U32.AND P0, PT, RZ, UR4, PT ;  /* 0x00000004ff007c0c */ /* 0x000fc8000bf05070 */
[----:B------:R-:W-:-:S13]  /*0fe0*/  ISETP.NE.AND.EX P0, PT, RZ, UR5, PT, P0 ;  /* 0x00000005ff007c0c */ /* 0x000fda000bf05300 */
[----:B------:R-:W-:Y:S05]  /*0ff0*/  @!P0 BRA `(.L_x_11) ;  /* 0x00000000000c8947 */ /* 0x000fea0003800000 */
[----:B0-----:R-:W1:Y:S02]  /*1000*/  LDC.64 R8, c[0x0][0x590] ;  /* 0x00016400ff087b82 */ /* 0x001e640000000a00 */
[----:B-1----:R1:W5:Y:S01]  /*1010*/  LDG.E R43, desc[UR36][R8.64] ;  /* 0x00000024082b7981 */ /* 0x002362000c1e1900 */
[----:B------:R-:W-:Y:S05]  /*1020*/  BRA `(.L_x_10) ;  /* 0x0000000000087947 */ /* 0x000fea0003800000 */
.L_x_11:
[----:B------:R-:W-:Y:S02]  /*1030*/  ULDC UR4, c[0x0][0x584] ;  /* 0x0001610000047ab9 */ /* 0x000fe40000000800 */
[----:B-1----:R-:W-:-:S07]  /*1040*/  IMAD.U32 R43, RZ, RZ, UR4 ;  /* 0x00000004ff2b7e24 */ /* 0x002fce000f8e00ff */
.L_x_10:
[----:B------:R-:W2:Y:S01]  /*1050*/  LDC R23, c[0x0][0x65c] ;  /* 0x00019700ff177b82 */ /* 0x000ea20000000800 */
[----:B------:R-:W-:Y:S01]  /*1060*/  ULDC UR6, c[0x0][0x28c] ;  /* 0x0000a30000067ab9 */ /* 0x000fe20000000800 */
[----:B------:R-:W-:Y:S01]  /*1070*/  ISETP.NE.AND P0, PT, R10, 0x2, PT ;  /* 0x000000020a00780c */ /* 0x000fe20003f05270 */
[----:B------:R-:W-:Y:S01]  /*1080*/  UIADD3 UR6, UR6, 0x1f, URZ ;  /* 0x0000001f06067890 */ /* 0x000fe2000fffe03f */
[----:B01----:R-:W-:Y:S01]  /*1090*/  IMAD.U32 R8, RZ, RZ, UR12 ;  /* 0x0000000cff087e24 */ /* 0x003fe2000f8e00ff */
[----:B------:R-:W-:Y:S01]  /*10a0*/  UMOV UR38, URZ ;  /* 0x0000003f00267c82 */ /* 0x000fe20008000000 */
[----:B------:R-:W-:Y:S01]  /*10b0*/  UMOV UR39, URZ ;  /* 0x0000003f00277c82 */ /* 0x000fe20008000000 */
[----:B------:R-:W-:Y:S01]  /*10c0*/  USHF.R.S32.HI UR7, URZ, 0x1f, UR6 ;  /* 0x0000001f3f077899 */ /* 0x000fe20008011406 */
[----:B------:R-:W-:-:S03]  /*10d0*/  ULDC.64 UR8, c[0x0][0x650] ;  /* 0x0001940000087ab9 */ /* 0x000fc60000000a00 */
[----:B------:R-:W-:-:S04]  /*10e0*/  ULEA.HI UR7, UR7, UR6, URZ, 0x5 ;  /* 0x0000000607077291 */ /* 0x000fc8000f8f283f */
[----:B------:R-:W-:Y:S01]  /*10f0*/  USHF.R.S32.HI UR40, URZ, 0x5, UR7 ;  /* 0x000000053f287899 */ /* 0x000fe20008011407 */
[----:B--2---:R-:W-:-:S13]  /*1100*/  ISETP.NE.AND P1, PT, R23, 0x1, PT ;  /* 0x000000011700780c */ /* 0x004fda0003f25270 */
[----:B------:R-:W0:Y:S01]  /*1110*/  @P1 LDC R19, c[0x0][0x10] ;  /* 0x00000400ff131b82 */ /* 0x000e220000000800 */
[----:B------:R-:W-:Y:S02]  /*1120*/  @P1 IMAD.MOV.U32 R7, RZ, RZ, RZ ;  /* 0x000000ffff071224 */ /* 0x000fe400078e00ff */
[----:B------:R-:W-:-:S05]  /*1130*/  @P1 IMAD.MOV.U32 R9, RZ, RZ, RZ ;  /* 0x000000ffff091224 */ /* 0x000fca00078e00ff */
[----:B------:R-:W1:Y:S01]  /*1140*/  @!P1 LDC R11, c[0x0][0xc] ;  /* 0x00000300ff0b9b82 */ /* 0x000e620000000800 */
[----:B------:R-:W-:Y:S01]  /*1150*/  ULDC UR4, c[0x0][0xc] ;  /* 0x0000030000047ab9 */ /* 0x000fe20000000800 */
[----:B------:R-:W-:Y:S02]  /*1160*/  ULDC UR5, c[0x0][0x10] ;  /* 0x0000040000057ab9 */ /* 0x000fe40000000800 */
[----:B------:R-:W-:-:S04]  /*1170*/  UIMAD.WIDE.U32 UR4, UR4, UR5, URZ ;  /* 0x00000005040472a5 */ /* 0x000fc8000f8e003f */
[----:B------:R-:W2:Y:S01]  /*1180*/  LDC R12, c[0x0][0x14] ;  /* 0x00000500ff0c7b82 */ /* 0x000ea20000000800 */
[----:B0-----:R-:W-:-:S04]  /*1190*/  @P1 IMAD.WIDE.U32 R18, R19, UR12, R6 ;  /* 0x0000000c13121c25 */ /* 0x001fc8000f8e0006 */
[----:B------:R-:W-:Y:S02]  /*11a0*/  @P1 IMAD.IADD R2, R19, 0x1, R9 ;  /* 0x0000000113021824 */ /* 0x000fe400078e0209 */
[----:B------:R-:W-:Y:S02]  /*11b0*/  IMAD.MOV.U32 R9, RZ, RZ, RZ ;  /* 0x000000ffff097224 */ /* 0x000fe400078e00ff */
[----:B-1----:R-:W-:-:S04]  /*11c0*/  @!P1 IMAD.WIDE.U32 R8, R6, R11, R8 ;  /* 0x0000000b06089225 */ /* 0x002fc800078e0008 */
[----:B------:R-:W-:Y:S02]  /*11d0*/  @!P1 IMAD.MOV.U32 R18, RZ, RZ, R8 ;  /* 0x000000ffff129224 */ /* 0x000fe400078e0008 */
[----:B--2---:R-:W-:-:S04]  /*11e0*/  IMAD.WIDE.U32 R14, R12, UR4, RZ ;  /* 0x000000040c0e7c25 */ /* 0x004fc8000f8e00ff */
[----:B------:R-:W-:Y:S01]  /*11f0*/  IMAD R11, R12, UR5, RZ ;  /* 0x000000050c0b7c24 */ /* 0x000fe2000f8e02ff */
[----:B------:R0:W-:Y:S01]  /*1200*/  STL.64 [R1], R14 ;  /* 0x0000000e01007387 */ /* 0x0001e20000100a00 */
[----:B------:R-:W-:Y:S02]  /*1210*/  @!P1 IMAD.MOV.U32 R2, RZ, RZ, R9 ;  /* 0x000000ffff029224 */ /* 0x000fe400078e0009 */
[----:B------:R-:W-:Y:S01]  /*1220*/  IMAD.IADD R11, R15, 0x1, R11 ;  /* 0x000000010f0b7824 */ /* 0x000fe200078e020b */
[----:B------:R-:W-:Y:S06]  /*1230*/  @P0 BRA `(.L_x_12) ;  /* 0x0000000000280947 */ /* 0x000fec0003800000 */
[----:B------:R-:W-:Y:S01]  /*1240*/  UIMAD.WIDE.U32 UR4, UR40, -0x45306eb3, URZ ;  /* 0xbacf914d280478a5 */ /* 0x000fe2000f8e003f */
[----:B------:R-:W-:Y:S01]  /*1250*/  IADD3 R18, P0, R18, R14, RZ ;  /* 0x0000000e12127210 */ /* 0x000fe20007f1e0ff */
[----:B------:R-:W-:Y:S02]  /*1260*/  UISETP.GE.U32.AND UP0, UPT, UR40, 0x25, UPT ;  /* 0x000000252800788c */ /* 0x000fe4000bf06070 */
[----:B------:R-:W-:Y:S02]  /*1270*/  UIADD3 UR4, -UR5, UR40, URZ ;  /* 0x0000002805047290 */ /* 0x000fe4000fffe13f */
[----:B------:R-:W-:Y:S01]  /*1280*/  IMAD.X R2, R11, 0x1, R2, P0 ;  /* 0x000000010b027824 */ /* 0x000fe200000e0602 */
[----:B------:R-:W-:Y:S01]  /*1290*/  UMOV UR39, URZ ;  /* 0x0000003f00277c82 */ /* 0x000fe20008000000 */
[----:B------:R-:W-:-:S04]  /*12a0*/  ULEA.HI UR4, UR4, UR5, URZ, 0x1f ;  /* 0x0000000504047291 */ /* 0x000fc8000f8ff83f */
[----:B------:R-:W-:-:S04]  /*12b0*/  USHF.R.U32.HI UR4, URZ, 0x5, UR4 ;  /* 0x000000053f047899 */ /* 0x000fc80008011604 */
[----:B------:R-:W-:Y:S02]  /*12c0*/  @UP0 ULOP3.LUT UR39, UR4, 0x1, URZ, 0xc0, !UPT ;  /* 0x0000000104270892 */ /* 0x000fe4000f8ec03f */
[----:B------:R-:W-:-:S12]  /*12d0*/  UIMAD UR38, UR4, -0x25, UR40 ;  /* 0xffffffdb042678a4 */ /* 0x000fd8000f8e0228 */
.L_x_12:
[----:B------:R-:W-:Y:S01]  /*12e0*/  ISETP.GE.U32.AND P0, PT, R18, UR8, PT ;  /* 0x0000000812007c0c */ /* 0x000fe2000bf06070 */
[----:B------:R-:W-:Y:S01]  /*12f0*/  IMAD.MOV.U32 R19, RZ, RZ, -0x1 ;  /* 0xffffffffff137424 */ /* 0x000fe200078e00ff */
[----:B------:R-:W-:Y:S01]  /*1300*/  PRMT R8, RZ, 0x7610, R8 ;  /* 0x00007610ff087816 */ /* 0x000fe20000000008 */
[----:B------:R-:W-:Y:S01]  /*1310*/  IMAD.MOV.U32 R22, RZ, RZ, -0x1 ;  /* 0xffffffffff167424 */ /* 0x000fe200078e00ff */
[----:B------:R-:W-:Y:S01]  /*1320*/  ISETP.GE.U32.AND.EX P0, PT, R2, UR9, PT, P0 ;  /* 0x0000000902007c0c */ /* 0x000fe2000bf06100 */
[----:B------:R-:W-:-:S12]  /*1330*/  IMAD.MOV.U32 R17, RZ, RZ, -0x1 ;  /* 0xffffffffff117424 */ /* 0x000fd800078e00ff */
[----:B------:R-:W-:Y:S05]  /*1340*/  @P0 BRA `(.L_x_13) ;  /* 0x0000000400280947 */ /* 0x000fea0003800000 */
[----:B------:R-:W1:Y:S01]  /*1350*/  LDC.64 R26, c[0x0][0x628] ;  /* 0x00018a00ff1a7b82 */ /* 0x000e620000000a00 */
[----:B------:R-:W-:Y:S02]  /*1360*/  IMAD.MOV.U32 R8, RZ, RZ, R18 ;  /* 0x000000ffff087224 */ /* 0x000fe400078e0012 */
[----:B------:R-:W-:-:S05]  /*1370*/  IMAD.MOV.U32 R9, RZ, RZ, R2 ;  /* 0x000000ffff097224 */ /* 0x000fca00078e0002 */
[----:B------:R-:W2:Y:S08]  /*1380*/  LDC R10, c[0x0][0x630] ;  /* 0x00018c00ff0a7b82 */ /* 0x000eb00000000800 */
[----:B------:R-:W3:Y:S01]  /*1390*/  LDC.64 R28, c[0x0][0x620] ;  /* 0x00018800ff1c7b82 */ /* 0x000ee20000000a00 */
[----:B-1----:R-:W-:-:S04]  /*13a0*/  ISETP.NE.U32.AND P0, PT, R26, RZ, PT ;  /* 0x000000ff1a00720c */ /* 0x002fc80003f05070 */
[----:B------:R-:W-:-:S13]  /*13b0*/  ISETP.NE.AND.EX P0, PT, R27, RZ, PT, P0 ;  /* 0x000000ff1b00720c */ /* 0x000fda0003f05300 */
[----:B--23--:R-:W-:Y:S05]  /*13c0*/  @!P0 BRA `(.L_x_14) ;  /* 0x0000000000288947 */ /* 0x00cfea0003800000 */
[----:B0-----:R-:W0:Y:S02]  /*13d0*/  LDC R15, c[0x0][0x634] ;  /* 0x00018d00ff0f7b82 */ /* 0x001e240000000800 */
[----:B0-----:R-:W-:-:S05]  /*13e0*/  IADD3 R15, P0, R18, R15, RZ ;  /* 0x0000000f120f7210 */ /* 0x001fca0007f1e0ff */
[----:B------:R-:W-:-:S04]  /*13f0*/  IMAD.X R17, RZ, RZ, R2, P0 ;  /* 0x000000ffff117224 */ /* 0x000fc800000e0602 */
[----:B------:R-:W-:-:S04]  /*1400*/  IMAD.WIDE.U32 R8, R17, R26, RZ ;  /* 0x0000001a11087225 */ /* 0x000fc800078e00ff */
[----:B------:R-:W-:-:S04]  /*1410*/  IMAD.WIDE.U32 R12, P0, R15, R27, R8 ;  /* 0x0000001b0f0c7225 */ /* 0x000fc80007800008 */
[----:B------:R-:W-:-:S04]  /*1420*/  IMAD.WIDE.U32 R8, R15, R26, RZ ;  /* 0x0000001a0f087225 */ /* 0x000fc800078e00ff */
[----:B------:R-:W-:Y:S01]  /*1430*/  IMAD.X R15, RZ, RZ, RZ, P0 ;  /* 0x000000ffff0f7224 */ /* 0x000fe200000e06ff */
[----:B------:R-:W-:Y:S01]  /*1440*/  IADD3 RZ, P0, R9, R12, RZ ;  /* 0x0000000c09ff7210 */ /* 0x000fe20007f1e0ff */
[----:B------:R-:W-:-:S04]  /*1450*/  IMAD.MOV.U32 R14, RZ, RZ, R13 ;  /* 0x000000ffff0e7224 */ /* 0x000fc800078e000d */
[----:B------:R-:W-:-:S08]  /*1460*/  IMAD.WIDE.U32.X R8, R17, R27, R14, P0 ;  /* 0x0000001b11087225 */ /* 0x000fd000000e040e */
.L_x_14:
[----:B------:R-:W1:Y:S01]  /*1470*/  LDC.64 R30, c[0x0][0x640] ;  /* 0x00019000ff1e7b82 */ /* 0x000e620000000a00 */
[-CC-:B------:R-:W-:Y:S01]  /*1480*/  SHF.R.U64 R32, R8, R10.reuse, R9.reuse ;  /* 0x0000000a08207219 */ /* 0x180fe20000001209 */
[----:B------:R-:W-:Y:S01]  /*1490*/  IMAD.MOV.U32 R19, RZ, RZ, R2 ;  /* 0x000000ffff137224 */ /* 0x000fe200078e0002 */
[----:B------:R-:W-:Y:S02]  /*14a0*/  SHF.R.U32.HI R8, RZ, R10, R9 ;  /* 0x0000000aff087219 */ /* 0x000fe40000011609 */
[----:B------:R-:W-:-:S03]  /*14b0*/  IADD3 R13, P0, RZ, -R32, RZ ;  /* 0x80000020ff0d7210 */ /* 0x000fc60007f1e0ff */
[----:B------:R-:W2:Y:S02]  /*14c0*/  LDC R12, c[0x0][0x618] ;  /* 0x00018600ff0c7b82 */ /* 0x000ea40000000800 */
[----:B------:R-:W-:-:S04]  /*14d0*/  IMAD.X R9, RZ, RZ, ~R8, P0 ;  /* 0x000000ffff097224 */ /* 0x000fc800000e0e08 */
[-C--:B------:R-:W-:Y:S02]  /*14e0*/  IMAD R10, R9, R28.reuse, RZ ;  /* 0x0000001c090a7224 */ /* 0x080fe400078e02ff */
[----:B0-----:R-:W0:Y:S01]  /*14f0*/  LDC R14, c[0x0][0x608] ;  /* 0x00018200ff0e7b82 */ /* 0x001e220000000800 */
[----:B------:R-:W-:-:S04]  /*1500*/  IMAD.WIDE.U32 R8, R13, R28, R18 ;  /* 0x0000001c0d087225 */ /* 0x000fc800078e0012 */
[----:B------:R-:W-:Y:S02]  /*1510*/  IMAD R13, R13, R29, R10 ;  /* 0x0000001d0d0d7224 */ /* 0x000fe400078e020a */
[----:B------:R-:W-:Y:S01]  /*1520*/  IMAD.MOV.U32 R29, RZ, RZ, 0x1 ;  /* 0x00000001ff1d7424 */ /* 0x000fe200078e00ff */
[----:B------:R-:W3:Y:S01]  /*1530*/  LDC R26, c[0x0][0x658] ;  /* 0x00019600ff1a7b82 */ /* 0x000ee20000000800 */
[----:B------:R-:W-:Y:S01]  /*1540*/  IMAD.IADD R9, R9, 0x1, R13 ;  /* 0x0000000109097824 */ /* 0x000fe200078e020d */
[----:B-1----:R-:W-:Y:S01]  /*1550*/  ISETP.NE.U32.AND P0, PT, R30, RZ, PT ;  /* 0x000000ff1e00720c */ /* 0x002fe20003f05070 */
[----:B------:R-:W-:-:S03]  /*1560*/  IMAD.MOV.U32 R13, RZ, RZ, -0x1 ;  /* 0xffffffffff0d7424 */ /* 0x000fc600078e00ff */
[----:B------:R-:W-:Y:S02]  /*1570*/  ISETP.NE.AND.EX P0, PT, R31, RZ, PT, P0 ;  /* 0x000000ff1f00720c */ /* 0x000fe40003f05300 */
[----:B------:R-:W1:Y:S01]  /*1580*/  LDC R25, c[0x0][0x600] ;  /* 0x00018000ff197b82 */ /* 0x000e620000000800 */
[-CC-:B--2---:R-:W-:Y:S02]  /*1590*/  SHF.R.U64 R22, R8, R12.reuse, R9.reuse ;  /* 0x0000000c08167219 */ /* 0x184fe40000001209 */
[----:B------:R-:W-:-:S05]  /*15a0*/  SHF.R.U32.HI R9, RZ, R12, R9 ;  /* 0x0000000cff097219 */ /* 0x000fca0000011609 */
[----:B------:R-:W2:Y:S01]  /*15b0*/  LDC R19, c[0x0][0x648] ;  /* 0x00019200ff137b82 */ /* 0x000ea20000000800 */
[-CC-:B0-----:R-:W-:Y:S02]  /*15c0*/  SHF.R.U64 R33, R22, R14.reuse, R9.reuse ;  /* 0x0000000e16217219 */ /* 0x181fe40000001209 */
[----:B------:R-:W-:-:S05]  /*15d0*/  SHF.R.U32.HI R9, RZ, R14, R9 ;  /* 0x0000000eff097219 */ /* 0x000fca0000011609 */
[----:B------:R-:W0:Y:S01]  /*15e0*/  LDC R27, c[0x0][0x638] ;  /* 0x00018e00ff1b7b82 */ /* 0x000e220000000800 */
[-C--:B---3--:R-:W-:Y:S02]  /*15f0*/  SHF.L.U32 R8, R13, R26.reuse, RZ ;  /* 0x0000001a0d087219 */ /* 0x088fe400000006ff */
[--C-:B------:R-:W-:Y:S02]  /*1600*/  SHF.R.U64 R34, R33, R26, R9.reuse ;  /* 0x0000001a21227219 */ /* 0x100fe40000001209 */
[----:B------:R-:W-:Y:S02]  /*1610*/  LOP3.LUT R10, RZ, R8, RZ, 0x33, !PT ;  /* 0x00000008ff0a7212 */ /* 0x000fe400078e33ff */
[----:B------:R-:W-:Y:S01]  /*1620*/  SHF.R.U32.HI R9, RZ, R26, R9 ;  /* 0x0000001aff097219 */ /* 0x000fe20000011609 */
[----:B------:R-:W3:Y:S01]  /*1630*/  LDC R28, c[0x0][0x610] ;  /* 0x00018400ff1c7b82 */ /* 0x000ee20000000800 */
[----:B------:R-:W-:Y:S01]  /*1640*/  IMAD.MOV.U32 R8, RZ, RZ, R34 ;  /* 0x000000ffff087224 */ /* 0x000fe200078e0022 */
[----:B------:R-:W-:Y:S06]  /*1650*/  @!P0 BRA `(.L_x_15) ;  /* 0x0000000000288947 */ /* 0x000fec0003800000 */
[----:B------:R-:W4:Y:S02]  /*1660*/  LDC R15, c[0x0][0x64c] ;  /* 0x00019300ff0f7b82 */ /* 0x000f240000000800 */
[----:B----4-:R-:W-:-:S05]  /*1670*/  IADD3 R15, P0, R34, R15, RZ ;  /* 0x0000000f220f7210 */ /* 0x010fca0007f1e0ff */
        /* <DEDUP_REMOVED lines=8> */
.L_x_15:
[----:B--2---:R-:W-:Y:S01]  /*1700*/  SHF.R.U64 R8, R8, R19, R9 ;  /* 0x0000001308087219 */ /* 0x004fe20000001209 */
[----:B-1----:R-:W-:Y:S01]  /*1710*/  VIADD R9, R25, 0xffffffff ;  /* 0xffffffff19097836 */ /* 0x002fe20000000000 */
[----:B------:R-:W-:Y:S01]  /*1720*/  SHF.L.U32 R7, R29, R26, RZ ;  /* 0x0000001a1d077219 */ /* 0x000fe200000006ff */
[----:B------:R-:W-:Y:S01]  /*1730*/  @P1 IMAD R20, R21, R24, R6 ;  /* 0x0000001815141224 */ /* 0x000fe200078e0206 */
[----:B------:R-:W-:Y:S01]  /*1740*/  LOP3.LUT R10, R33, R10, RZ, 0xc0, !PT ;  /* 0x0000000a210a7212 */ /* 0x000fe200078ec0ff */
[----:B------:R-:W-:Y:S01]  /*1750*/  IMAD.MOV R12, RZ, RZ, -R8 ;  /* 0x000000ffff0c7224 */ /* 0x000fe200078e0a08 */
[----:B------:R-:W-:Y:S01]  /*1760*/  LOP3.LUT R9, R22, R9, RZ, 0xc0, !PT ;  /* 0x0000000916097212 */ /* 0x000fe200078ec0ff */
[----:B------:R-:W-:Y:S02]  /*1770*/  IMAD.MOV.U32 R17, RZ, RZ, R32 ;  /* 0x000000ffff117224 */ /* 0x000fe400078e0020 */
[----:B------:R-:W-:Y:S02]  /*1780*/  IMAD R7, R7, R8, R10 ;  /* 0x0000000807077224 */ /* 0x000fe400078e020a */
[----:B0-----:R-:W-:-:S02]  /*1790*/  IMAD R6, R12, R27, R34 ;  /* 0x0000001b0c067224 */ /* 0x001fc400078e0222 */
[----:B---3--:R-:W-:Y:S02]  /*17a0*/  IMAD R19, R7, R28, R20 ;  /* 0x0000001c07137224 */ /* 0x008fe400078e0214 */
[----:B------:R-:W-:Y:S02]  /*17b0*/  IMAD R6, R6, R25, R9 ;  /* 0x0000001906067224 */ /* 0x000fe400078e0209 */
[----:B------:R-:W-:-:S03]  /*17c0*/  IMAD.MOV.U32 R8, RZ, RZ, 0x1 ;  /* 0x00000001ff087424 */ /* 0x000fc600078e00ff */
[----:B------:R-:W-:Y:S02]  /*17d0*/  SEL R22, R6, R19, !P1 ;  /* 0x0000001306167207 */ /* 0x000fe40004800000 */
[----:B------:R-:W-:-:S07]  /*17e0*/  SEL R19, R19, R6, !P1 ;  /* 0x0000000613137207 */ /* 0x000fce0004800000 */
.L_x_13:
[----:B------:R-:W-:Y:S05]  /*17f0*/  @!P2 BRA `(.L_x_16) ;  /* 0x00000000000ca947 */ /* 0x000fea0003800000 */
[----:B------:R-:W-:Y:S01]  /*1800*/  UCGABAR_WAIT ;  /* 0x0000000000007dc7 */ /* 0x000fe20008000000 */
[----:B------:R-:W-:Y:S01]  /*1810*/  CCTL.IVALL ;  /* 0x00000000ff00798f */ /* 0x000fe20002000000 */
[----:B------:R-:W-:Y:S05]  /*1820*/  BRA `(.L_x_17) ;  /* 0x0000000000047947 */ /* 0x000fea0003800000 */
.L_x_16:
[----:B------:R-:W-:Y:S06]  /*1830*/  BAR.SYNC.DEFER_BLOCKING 0x0 ;  /* 0x0000000000007b1d */ /* 0x000fec0000010000 */
.L_x_17:
[----:B------:R-:W-:Y:S05]  /*1840*/  @!P4 BRA `(.L_x_18) ;  /* 0x0000002400d8c947 */ /* 0x000fea0003800000 */
[----:B------:R-:W-:-:S13]  /*1850*/  ISETP.GT.U32.AND P0, PT, R35, 0x1, PT ;  /* 0x000000012300780c */ /* 0x000fda0003f04070 */
[----:B------:R-:W-:Y:S05]  /*1860*/  @P0 EXIT ;  /* 0x000000000000094d */ /* 0x000fea0003800000 */
.L_x_19:
[----:B------:R-:W-:-:S08]  /*1870*/  NOP ;  /* 0x0000000000007918 */ /* 0x000fd00000000000 */
[----:B------:R-:W1:Y:S02]  /*1880*/  USETMAXREG.TRY_ALLOC.CTAPOOL UP0, 0xe8 ;  /* 0x000000e8000079c8 */ /* 0x000e640008000600 */
[----:B-1----:R-:W-:-:S13]  /*1890*/  PLOP3.LUT P0, PT, PT, PT, UP0, 0x80, 0x0 ;  /* 0x000000000000781c */ /* 0x002fda0003f0f008 */
[----:B------:R-:W-:Y:S05]  /*18a0*/  @!P0 BRA `(.L_x_19) ;  /* 0xfffffffc00f08947 */ /* 0x000fea000383ffff */
[----:B------:R-:W-:-:S13]  /*18b0*/  LOP3.LUT P0, RZ, R8, 0xff, RZ, 0xc0, !PT ;  /* 0x000000ff08ff7812 */ /* 0x000fda000780c0ff */
[----:B------:R-:W-:Y:S05]  /*18c0*/  @!P0 EXIT ;  /* 0x000000000000894d */ /* 0x000fea0003800000 */
[----:B------:R-:W2:Y:S01]  /*18d0*/  LDL.64 R12, [R1] ;  /* 0x00000000010c7983 */ /* 0x000ea20000100a00 */
[----:B------:R-:W1:Y:S01]  /*18e0*/  S2UR UR4, SR_CgaCtaId ;  /* 0x00000000000479c3 */ /* 0x000e620000008800 */
[CC--:B------:R-:W-:Y:S01]  /*18f0*/  LEA.HI R0, R5.reuse, R4.reuse, RZ, 0x2 ;  /* 0x0000000405007211 */ /* 0x0c0fe200078f10ff */
[----:B------:R-:W-:Y:S01]  /*1900*/  UMOV UR41, 0x400 ;  /* 0x0000040000297882 */ /* 0x000fe20000000000 */
[----:B------:R-:W-:Y:S01]  /*1910*/  LEA.HI R5, R5, R4, RZ, 0x5 ;  /* 0x0000000405057211 */ /* 0x000fe200078f28ff */
[----:B------:R-:W-:Y:S01]  /*1920*/  UISETP.LT.AND UP0, UPT, UR40, 0x1, UPT ;  /* 0x000000012800788c */ /* 0x000fe2000bf01270 */
[--C-:B------:R-:W-:Y:S01]  /*1930*/  SHF.R.S32.HI R44, RZ, 0x2, R0.reuse ;  /* 0x00000002ff2c7819 */ /* 0x100fe20000011400 */
[----:B------:R-:W-:Y:S01]  /*1940*/  UIADD3 UR5, UR43, -0x1, URZ ;  /* 0xffffffff2b057890 */ /* 0x000fe2000fffe03f */
[----:B------:R-:W-:Y:S01]  /*1950*/  SHF.R.S32.HI R7, RZ, 0x1f, R0 ;  /* 0x0000001fff077819 */ /* 0x000fe20000011400 */
[----:B------:R-:W3:Y:S01]  /*1960*/  LDC R50, c[0x0][0x658] ;  /* 0x00019600ff327b82 */ /* 0x000ee20000000800 */
[----:B------:R-:W-:Y:S01]  /*1970*/  LOP3.LUT R3, R0, 0xfffffffc, RZ, 0xc0, !PT ;  /* 0xfffffffc00037812 */ /* 0x000fe200078ec0ff */
[----:B------:R-:W-:Y:S01]  /*1980*/  USEL UR42, UR40, 0x1, UP0 ;  /* 0x00000001282a7887 */ /* 0x000fe20008000000 */
[----:B------:R-:W-:Y:S01]  /*1990*/  LEA.HI R7, R7, R44, RZ, 0x3 ;  /* 0x0000002c07077211 */ /* 0x000fe200078f18ff */
[----:B------:R-:W-:Y:S01]  /*19a0*/  UISETP.NE.AND UP0, UPT, UR5, URZ, UPT ;  /* 0x0000003f0500728c */ /* 0x000fe2000bf05270 */
[----:B------:R-:W-:Y:S01]  /*19b0*/  SHF.R.S32.HI R5, RZ, 0x5, R5 ;  /* 0x00000005ff057819 */ /* 0x000fe20000011405 */
[----:B------:R-:W-:Y:S01]  /*19c0*/  IMAD.IADD R3, R4, 0x1, -R3 ;  /* 0x0000000104037824 */ /* 0x000fe200078e0a03 */
[----:B------:R-:W-:Y:S01]  /*19d0*/  LOP3.LUT R7, R7, 0xfffffff8, RZ, 0xc0, !PT ;  /* 0xfffffff807077812 */ /* 0x000fe200078ec0ff */
[----:B------:R-:W4:Y:S01]  /*19e0*/  LDC.64 R48, c[0x0][0x5c8] ;  /* 0x00017200ff307b82 */ /* 0x000f220000000a00 */
[----:B------:R-:W-:Y:S01]  /*19f0*/  USEL UR7, URZ, 0x1, UP0 ;  /* 0x000000013f077887 */ /* 0x000fe20008000000 */
[----:B------:R-:W-:Y:S01]  /*1a00*/  IMAD.SHL.U32 R46, R3, 0x2, RZ ;  /* 0x00000002032e7824 */ /* 0x000fe200078e00ff */
[----:B------:R-:W-:Y:S01]  /*1a10*/  ULDC UR8, c[0x0][0x284] ;  /* 0x0000a10000087ab9 */ /* 0x000fe20000000800 */
[----:B------:R-:W-:Y:S01]  /*1a20*/  IMAD.IADD R44, R44, 0x1, -R7 ;  /* 0x000000012c2c7824 */ /* 0x000fe200078e0a07 */
[----:B------:R-:W-:Y:S01]  /*1a30*/  LOP3.LUT R56, R16, 0x1, RZ, 0xfc, !PT ;  /* 0x0000000110387812 */ /* 0x000fe200078efcff */
[----:B------:R-:W-:Y:S01]  /*1a40*/  IMAD.MOV.U32 R7, RZ, RZ, 0x1 ;  /* 0x00000001ff077424 */ /* 0x000fe200078e00ff */
[----:B------:R-:W-:Y:S01]  /*1a50*/  SHF.R.S32.HI R47, RZ, 0x1f, R46 ;  /* 0x0000001fff2f7819 */ /* 0x000fe2000001142e */
[----:B------:R-:W0:Y:S01]  /*1a60*/  LDC R0, c[0x0][0x288] ;  /* 0x0000a200ff007b82 */ /* 0x000e220000000800 */
[--C-:B------:R-:W-:Y:S01]  /*1a70*/  SHF.R.S32.HI R45, RZ, 0x1f, R44.reuse ;  /* 0x0000001fff2d7819 */ /* 0x100fe2000001142c */
[----:B-1----:R-:W-:Y:S01]  /*1a80*/  ULEA UR41, UR4, UR41, 0x18 ;  /* 0x0000002904297291 */ /* 0x002fe2000f8ec03f */
[C-C-:B------:R-:W-:Y:S01]  /*1a90*/  IMAD R55, R5.reuse, -0x10, -R44.reuse ;  /* 0xfffffff005377824 */ /* 0x140fe200078e0a2c */
[----:B------:R-:W-:Y:S01]  /*1aa0*/  USHF.L.U32 UR4, UR5, 0x3, URZ ;  /* 0x0000000305047899 */ /* 0x000fe2000800063f */
[----:B------:R-:W-:Y:S01]  /*1ab0*/  IMAD.U32 R57, RZ, RZ, UR7 ;  /* 0x00000007ff397e24 */ /* 0x000fe2000f8e00ff */
[----:B------:R-:W-:Y:S01]  /*1ac0*/  UIADD3 UR5, UR41, 0x25380, URZ ;  /* 0x0002538029057890 */ /* 0x000fe2000fffe03f */
[----:B------:R-:W-:Y:S01]  /*1ad0*/  IMAD.WIDE R44, R5, 0x10, R44 ;  /* 0x00000010052c7825 */ /* 0x000fe200078e022c */
[----:B------:R-:W1:Y:S01]  /*1ae0*/  LDC R52, c[0x0][0x600] ;  /* 0x00018000ff347b82 */ /* 0x000e620000000800 */
[----:B------:R-:W-:-:S02]  /*1af0*/  UIADD3 UR6, UR41, 0x380, URZ ;  /* 0x0000038029067890 */ /* 0x000fc4000fffe03f */
[----:B------:R-:W-:Y:S01]  /*1b00*/  IMAD.MOV.U32 R5, RZ, RZ, -0x1 ;  /* 0xffffffffff057424 */ /* 0x000fe200078e00ff */
[----:B------:R-:W-:Y:S01]  /*1b10*/  USHF.R.U32.HI UR5, URZ, 0x4, UR5 ;  /* 0x000000043f057899 */ /* 0x000fe20008011605 */
[----:B------:R-:W-:Y:S01]  /*1b20*/  VIADD R55, R55, UR8 ;  /* 0x0000000837377c36 */ /* 0x000fe20008000000 */
[----:B------:R-:W-:Y:S02]  /*1b30*/  USHF.R.U32.HI UR6, URZ, 0x4, UR6 ;  /* 0x000000043f067899 */ /* 0x000fe40008011606 */
[-C--:B---3--:R-:W-:Y:S01]  /*1b40*/  SHF.L.U32 R5, R5, R50.reuse, RZ ;  /* 0x0000003205057219 */ /* 0x088fe200000006ff */
[----:B------:R-:W-:Y:S01]  /*1b50*/  UIADD3 UR48, UR41, 0x260, URZ ;  /* 0x0000026029307890 */ /* 0x000fe2000fffe03f */
[C---:B----4-:R-:W-:Y:S01]  /*1b60*/  SHF.L.U64.HI R49, R48.reuse, 0x3, R49 ;  /* 0x0000000330317819 */ /* 0x050fe20000010231 */
[----:B------:R-:W-:Y:S01]  /*1b70*/  ULOP3.LUT UR4, UR4, 0x8, URZ, 0xc0, !UPT ;  /* 0x0000000804047892 */ /* 0x000fe2000f8ec03f */
[----:B------:R-:W-:Y:S01]  /*1b80*/  SHF.L.U32 R50, R7, R50, RZ ;  /* 0x0000003207327219 */ /* 0x000fe200000006ff */
[----:B------:R-:W-:Y:S01]  /*1b90*/  ULOP3.LUT UR5, UR5, 0x3fff, URZ, 0xc0, !UPT ;  /* 0x00003fff05057892 */ /* 0x000fe2000f8ec03f */
[----:B------:R-:W-:Y:S01]  /*1ba0*/  IMAD.SHL.U32 R48, R48, 0x8, RZ ;  /* 0x0000000830307824 */ /* 0x000fe200078e00ff */
[----:B------:R-:W-:Y:S01]  /*1bb0*/  ULOP3.LUT UR6, UR6, 0x3fff, URZ, 0xc0, !UPT ;  /* 0x00003fff06067892 */ /* 0x000fe2000f8ec03f */
[----:B0-----:R-:W-:Y:S01]  /*1bc0*/  IMAD R51, R3, -0x2, R0 ;  /* 0xfffffffe03337824 */ /* 0x001fe200078e0200 */
[----:B------:R-:W-:Y:S01]  /*1bd0*/  LOP3.LUT R54, RZ, R5, RZ, 0x33, !PT ;  /* 0x00000005ff367212 */ /* 0x000fe200078e33ff */
[----:B------:R-:W-:-:S02]  /*1be0*/  USHF.L.U32 UR47, UR40, 0x1, URZ ;  /* 0x00000001282f7899 */ /* 0x000fc4000800063f */
[----:B------:R-:W-:Y:S02]  /*1bf0*/  UIADD3 UR42, -UR42, UR40, URZ ;  /* 0x000000282a2a7290 */ /* 0x000fe4000fffe13f */
[----:B------:R-:W-:Y:S01]  /*1c00*/  ULEA UR43, UR43, UR48, 0x3 ;  /* 0x000000302b2b7291 */ /* 0x000fe2000f8e183f */
[----:B-1----:R-:W-:Y:S01]  /*1c10*/  VIADD R52, R52, 0xffffffff ;  /* 0xffffffff34347836 */ /* 0x002fe20000000000 */
[----:B------:R-:W-:Y:S02]  /*1c20*/  ULOP3.LUT UR49, UR4, 0x8, URZ, 0x3c, !UPT ;  /* 0x0000000804317892 */ /* 0x000fe4000f8e3c3f */
[----:B------:R-:W-:Y:S02]  /*1c30*/  ULOP3.LUT UR44, UR4, 0x18, URZ, 0x3c, !UPT ;  /* 0x00000018042c7892 */ /* 0x000fe4000f8e3c3f */
[----:B------:R-:W-:Y:S02]  /*1c40*/  ULOP3.LUT UR45, UR5, 0x10000, URZ, 0xfc, !UPT ;  /* 0x00010000052d7892 */ /* 0x000fe4000f8efc3f */
[----:B------:R-:W-:Y:S01]  /*1c50*/  ULOP3.LUT UR46, UR6, 0x10000, URZ, 0xfc, !UPT ;  /* 0x00010000062e7892 */ /* 0x000fe2000f8efc3f */
[----:B--2---:R-:W-:-:S11]  /*1c60*/  SHF.L.U64.HI R53, R12, 0x1, R11 ;  /* 0x000000010c357819 */ /* 0x004fd6000001020b */
.L_x_73:
[----:B------:R-:W-:-:S04]  /*1c70*/  SHF.L.U32 R0, R57, 0x1f, RZ ;  /* 0x0000001f39007819 */ /* 0x000fc800000006ff */
[----:B------:R-:W0:Y:S02]  /*1c80*/  SYNCS.PHASECHK.TRANS64.TRYWAIT P0, [UR43+-0x8], R0 ;  /* 0xfffff800ff0075a7 */ /* 0x000e24000800016b */
[----:B01-34-:R-:W-:Y:S05]  /*1c90*/  @!P0 BRA `(.L_x_20) ;  /* 0x0000004400808947 */ /* 0x01bfea0003800000 */
.L_x_128:
[----:B------:R-:W-:Y:S02]  /*1ca0*/  ULDC UR4, c[0x0][0x28c] ;  /* 0x0000a30000047ab9 */ /* 0x000fe40000000800 */
[----:B------:R-:W-:-:S13]  /*1cb0*/  ISETP.LT.AND P0, PT, RZ, UR4, PT ;  /* 0x00000004ff007c0c */ /* 0x000fda000bf01270 */
[----:B------:R-:W-:Y:S05]  /*1cc0*/  @P0 BRA `(.L_x_21) ;  /* 0x0000000000400947 */ /* 0x000fea0003800000 */
[----:B0-----:R-:W-:Y:S01]  /*1cd0*/  MOV R0, 0x0 ;  /* 0x0000000000007802 */ /* 0x001fe20000000f00 */
[----:B------:R-:W-:Y:S01]  /*1ce0*/  ULDC.64 UR4, c[0x4][0x68] ;  /* 0x01001a0000047ab9 */ /* 0x000fe20000000a00 */
[----:B------:R-:W-:Y:S01]  /*1cf0*/  ULDC.64 UR6, c[0x4][0x8] ;  /* 0x0100020000067ab9 */ /* 0x000fe20000000a00 */
[----:B------:R-:W-:Y:S01]  /*1d00*/  IMAD.U32 R4, RZ, RZ, UR4 ;  /* 0x00000004ff047e24 */ /* 0x000fe2000f8e00ff */
[----:B------:R0:W1:Y:S01]  /*1d10*/  LDC.64 R14, c[0x4][R0] ;  /* 0x01000000000e7b82 */ /* 0x0000620000000a00 */
[----:B------:R-:W-:Y:S01]  /*1d20*/  IMAD.U32 R5, RZ, RZ, UR5 ;  /* 0x00000005ff057e24 */ /* 0x000fe2000f8e00ff */
[----:B------:R-:W-:Y:S01]  /*1d30*/  ULDC.64 UR4, c[0x4][0x70] ;  /* 0x01001c0000047ab9 */ /* 0x000fe20000000a00 */
[----:B------:R-:W-:Y:S02]  /*1d40*/  IMAD.U32 R10, RZ, RZ, UR6 ;  /* 0x00000006ff0a7e24 */ /* 0x000fe4000f8e00ff */
[----:B------:R-:W-:Y:S02]  /*1d50*/  IMAD.U32 R6, RZ, RZ, UR4 ;  /* 0x00000004ff067e24 */ /* 0x000fe4000f8e00ff */
[----:B------:R-:W-:-:S02]  /*1d60*/  IMAD.U32 R7, RZ, RZ, UR5 ;  /* 0x00000005ff077e24 */ /* 0x000fc4000f8e00ff */
[----:B------:R-:W-:Y:S02]  /*1d70*/  IMAD.U32 R11, RZ, RZ, UR7 ;  /* 0x00000007ff0b7e24 */ /* 0x000fe4000f8e00ff */
[----:B------:R-:W-:Y:S02]  /*1d80*/  IMAD.MOV.U32 R8, RZ, RZ, 0x1e1 ;  /* 0x000001e1ff087424 */ /* 0x000fe400078e00ff */
[----:B------:R-:W-:Y:S02]  /*1d90*/  IMAD.MOV.U32 R12, RZ, RZ, 0x1 ;  /* 0x00000001ff0c7424 */ /* 0x000fe400078e00ff */
[----:B0-----:R-:W-:-:S07]  /*1da0*/  IMAD.MOV.U32 R13, RZ, RZ, RZ ;  /* 0x000000ffff0d7224 */ /* 0x001fce00078e00ff */
[----:B------:R-:W-:-:S07]  /*1db0*/  LEPC R20, `(.L_x_21) ;  /* 0x000000001014794e */ /* 0x000fce0000000000 */
[----:B-1---5:R-:W-:Y:S05]  /*1dc0*/  CALL.ABS.NOINC R14 ;  /* 0x000000000e007343 */ /* 0x022fea0003c00000 */
.L_x_21:
[----:B------:R-:W-:-:S13]  /*1dd0*/  ISETP.NE.AND P0, PT, R56, 0x3, PT ;  /* 0x000000033800780c */ /* 0x000fda0003f05270 */
[----:B------:R-:W-:Y:S05]  /*1de0*/  @!P0 BRA `(.L_x_22) ;  /* 0x0000000000048947 */ /* 0x000fea0003800000 */
[----:B------:R-:W-:Y:S01]  /*1df0*/  BPT.TRAP 0x1 ;  /* 0x000000040000795c */ /* 0x000fe20000300000 */
.L_x_22:
[----:B0-----:R-:W-:Y:S02]  /*1e00*/  IMAD.U32 R3, RZ, RZ, UR38 ;  /* 0x00000026ff037e24 */ /* 0x001fe4000f8e00ff */
[----:B------:R-:W-:-:S03]  /*1e10*/  IMAD.U32 R0, RZ, RZ, UR39 ;  /* 0x00000027ff007e24 */ /* 0x000fc6000f8e00ff */
[----:B------:R-:W-:Y:S02]  /*1e20*/  LEA R3, R3, UR41, 0x3 ;  /* 0x0000002903037c11 */ /* 0x000fe4000f8e18ff */
[----:B------:R-:W-:-:S04]  /*1e30*/  SHF.L.U32 R0, R0, 0x1f, RZ ;  /* 0x0000001f00007819 */ /* 0x000fc800000006ff */
[----:B------:R0:W1:Y:S01]  /*1e40*/  SYNCS.PHASECHK.TRANS64.TRYWAIT P1, [R3+URZ], R0 ;  /* 0x00000000030075a7 */ /* 0x000062000802017f */
[----:B------:R-:W-:Y:S05]  /*1e50*/  @!P0 BRA `(.L_x_23) ;  /* 0x0000000000048947 */ /* 0x000fea0003800000 */
[----:B------:R-:W-:Y:S01]  /*1e60*/  BPT.TRAP 0x1 ;  /* 0x000000040000795c */ /* 0x000fe20000300000 */
.L_x_23:
[----:B-1----:R-:W-:Y:S05]  /*1e70*/  @P1 BRA `(.L_x_24) ;  /* 0x0000000000081947 */ /* 0x002fea0003800000 */
[----:B------:R-:W1:Y:S02]  /*1e80*/  SYNCS.PHASECHK.TRANS64.TRYWAIT P1, [R3+URZ], R0 ;  /* 0x00000000030075a7 */ /* 0x000e64000802017f */
[----:B-1----:R-:W-:Y:S05]  /*1e90*/  @!P1 BRA `(.L_x_25) ;  /* 0x0000004400189947 */ /* 0x002fea0003800000 */
.L_x_24:
[----:B------:R-:W-:Y:S05]  /*1ea0*/  WARPSYNC.ALL ;  /* 0x0000000000007948 */ /* 0x000fea0003800000 */
[----:B------:R-:W-:Y:S01]  /*1eb0*/  ULEA UR4, UR38, UR46, 0x8 ;  /* 0x0000002e26047291 */ /* 0x000fe2000f8e403f */
[----:B------:R-:W-:Y:S01]  /*1ec0*/  WARPGROUP.ARRIVE ;  /* 0x00000000000079c5 */ /* 0x000fe20000000000 */
[----:B------:R-:W-:Y:S01]  /*1ed0*/  ULEA UR6, UR38, UR45, 0x7 ;  /* 0x0000002d26067291 */ /* 0x000fe2000f8e383f */
[----:B01----:R-:W-:Y:S01]  /*1ee0*/  IMAD.U32 R0, RZ, RZ, UR42 ;  /* 0x0000002aff007e24 */ /* 0x003fe2000f8e00ff */
[----:B------:R-:W-:Y:S01]  /*1ef0*/  UMOV UR5, 0x80000020 ;  /* 0x8000002000057882 */ /* 0x000fe20000000000 */
[----:B------:R-:W-:-:S03]  /*1f00*/  UMOV UR7, 0x80000020 ;  /* 0x8000002000077882 */ /* 0x000fc60000000000 */
[----:B------:R-:W-:-:S03]  /*1f10*/  ISETP.GE.AND P1, PT, R0, 0x1, PT ;  /* 0x000000010000780c */ /* 0x000fc60003f26270 */
[----:B------:R-:W-:Y:S01]  /*1f20*/  HGMMA.64x32x16.F32 R24, gdesc[UR4], RZ, !UPT, gsb0 ;  /* 0x00600000041879f0 */ /* 0x000fe2000c0008ff */
[----:B------:R-:W-:Y:S02]  /*1f30*/  UIADD3 UR4, UR4, 0x2, URZ ;  /* 0x0000000204047890 */ /* 0x000fe4000fffe03f */
[----:B------:R-:W-:Y:S01]  /*1f40*/  UIADD3 UR6, UR6, 0x2, URZ ;  /* 0x0000000206067890 */ /* 0x000fe2000fffe03f */
[----:B------:R-:W-:Y:S01]  /*1f50*/  UMOV UR5, 0x80000020 ;  /* 0x8000002000057882 */ /* 0x000fe20000000000 */
[----:B------:R-:W-:Y:S01]  /*1f60*/  UMOV UR7, 0x80000020 ;  /* 0x8000002000077882 */ /* 0x000fe20000000000 */
[----:B------:R-:W-:Y:S02]  /*1f70*/  WARPGROUP.DEPBAR.LE gsb0, 0x0 ;  /* 0x00008000000079c5 */ /* 0x000fe40000010000 */
[----:B------:R-:W-:-:S06]  /*1f80*/  WARPGROUP.ARRIVE ;  /* 0x00000000000079c5 */ /* 0x000fcc0000000000 */
[----:B------:R-:W-:Y:S03]  /*1f90*/  HGMMA.64x32x16.F32 R24, gdesc[UR4], R24, gsb0 ;  /* 0x00600000041879f0 */ /* 0x000fe60008000818 */
[----:B------:R-:W-:Y:S02]  /*1fa0*/  WARPGROUP.DEPBAR.LE gsb0, 0x0 ;  /* 0x00008000000079c5 */ /* 0x000fe40000010000 */
[----:B------:R-:W-:Y:S05]  /*1fb0*/  @!P1 BRA `(.L_x_26) ;  /* 0x0000000000d49947 */ /* 0x000fea0003800000 */
[----:B------:R-:W-:Y:S01]  /*1fc0*/  UIADD3 UR4, UR38, 0x1, URZ ;  /* 0x0000000126047890 */ /* 0x000fe2000fffe03f */
[----:B------:R-:W-:Y:S02]  /*1fd0*/  IMAD.U32 R0, RZ, RZ, UR42 ;  /* 0x0000002aff007e24 */ /* 0x000fe4000f8e00ff */
[----:B------:R-:W-:Y:S01]  /*1fe0*/  IMAD.U32 R3, RZ, RZ, UR38 ;  /* 0x00000026ff037e24 */ /* 0x000fe2000f8e00ff */
[----:B------:R-:W-:-:S04]  /*1ff0*/  UISETP.NE.AND UP0, UPT, UR4, 0x25, UPT ;  /* 0x000000250400788c */ /* 0x000fc8000bf05270 */
[----:B------:R-:W-:Y:S02]  /*2000*/  USEL UR5, URZ, 0x1, UP0 ;  /* 0x000000013f057887 */ /* 0x000fe40008000000 */
[----:B------:R-:W-:Y:S02]  /*2010*/  USEL UR8, UR4, URZ, UP0 ;  /* 0x0000003f04087287 */ /* 0x000fe40008000000 */
[----:B------:R-:W-:-:S06]  /*2020*/  ULOP3.LUT UR5, UR39, UR5, URZ, 0x3c, !UPT ;  /* 0x0000000527057292 */ /* 0x000fcc000f8e3c3f */
[----:B------:R-:W-:-:S07]  /*2030*/  IMAD.U32 R6, RZ, RZ, UR5 ;  /* 0x00000005ff067e24 */ /* 0x000fce000f8e00ff */
.L_x_33:
[----:B------:R-:W-:Y:S05]  /*2040*/  @!P0 BRA `(.L_x_27) ;  /* 0x0000000000048947 */ /* 0x000fea0003800000 */
[----:B------:R-:W-:Y:S01]  /*2050*/  BPT.TRAP 0x1 ;  /* 0x000000040000795c */ /* 0x000fe20000300000 */
.L_x_27:
[----:B------:R-:W-:Y:S01]  /*2060*/  ULEA UR4, UR8, UR41, 0x3 ;  /* 0x0000002908047291 */ /* 0x000fe2000f8e183f */
[----:B------:R-:W-:-:S08]  /*2070*/  SHF.L.U32 R4, R6, 0x1f, RZ ;  /* 0x0000001f06047819 */ /* 0x000fd000000006ff */
[----:B------:R0:W1:Y:S01]  /*2080*/  SYNCS.PHASECHK.TRANS64.TRYWAIT P1, [UR4], R4 ;  /* 0x00000004ff0075a7 */ /* 0x0000620008020144 */
[----:B------:R-:W-:Y:S05]  /*2090*/  @!P0 BRA `(.L_x_28) ;  /* 0x0000000000048947 */ /* 0x000fea0003800000 */
[----:B------:R-:W-:Y:S01]  /*20a0*/  BPT.TRAP 0x1 ;  /* 0x000000040000795c */ /* 0x000fe20000300000 */
.L_x_28:
[----:B-1----:R-:W-:Y:S05]  /*20b0*/  @P1 BRA `(.L_x_29) ;  /* 0x0000000000081947 */ /* 0x002fea0003800000 */
[----:B------:R-:W1:Y:S02]  /*20c0*/  SYNCS.PHASECHK.TRANS64.TRYWAIT P1, [UR4], R4 ;  /* 0x00000004ff0075a7 */ /* 0x000e640008020144 */
[----:B-1----:R-:W-:Y:S05]  /*20d0*/  @!P1 BRA `(.L_x_30) ;  /* 0x00000040009c9947 */ /* 0x002fea0003800000 */
.L_x_29:
[----:B------:R-:W-:Y:S01]  /*20e0*/  ULEA UR4, UR8, UR46, 0x8 ;  /* 0x0000002e08047291 */ /* 0x000fe2000f8e403f */
[----:B------:R-:W-:Y:S01]  /*20f0*/  WARPGROUP.ARRIVE ;  /* 0x00000000000079c5 */ /* 0x000fe20000000000 */
[----:B------:R-:W-:Y:S01]  /*2100*/  ULEA UR6, UR8, UR45, 0x7 ;  /* 0x0000002d08067291 */ /* 0x000fe2000f8e383f */
[----:B------:R-:W-:Y:S01]  /*2110*/  UMOV UR5, 0x80000020 ;  /* 0x8000002000057882 */ /* 0x000fe20000000000 */
[----:B------:R-:W-:-:S07]  /*2120*/  UMOV UR7, 0x80000020 ;  /* 0x8000002000077882 */ /* 0x000fce0000000000 */
[----:B------:R-:W-:Y:S01]  /*2130*/  HGMMA.64x32x16.F32 R24, gdesc[UR4], R24, gsb0 ;  /* 0x00600000041879f0 */ /* 0x000fe20008000818 */
        /* <DEDUP_REMOVED lines=9> */
[----:B------:R-:W-:Y:S01]  /*21d0*/  BPT.TRAP 0x1 ;  /* 0x000000040000795c */ /* 0x000fe20000300000 */
.L_x_31:
[----:B------:R-:W-:-:S13]  /*21e0*/  ISETP.NE.AND P1, PT, R41, RZ, PT ;  /* 0x000000ff2900720c */ /* 0x000fda0003f25270 */
[----:B01----:R-:W-:-:S05]  /*21f0*/  @P1 LEA R4, R3, UR41, 0x3 ;  /* 0x0000002903041c11 */ /* 0x003fca000f8e18ff */
[----:B------:R-:W-:-:S05]  /*2200*/  @P1 VIADD R5, R4, 0x128 ;  /* 0x0000012804051836 */ /* 0x000fca0000000000 */
[----:B------:R-:W-:-:S04]  /*2210*/  @P1 PRMT R5, R40, 0x654, R5 ;  /* 0x0000065428051816 */ /* 0x000fc80000000005 */
[----:B------:R0:W-:Y:S01]  /*2220*/  @P1 SYNCS.ARRIVE.TRANS64.RED.A1T0 RZ, [R5+URZ], RZ ;  /* 0x000000ff05ff19a7 */ /* 0x0001e2000810043f */
[----:B------:R-:W-:-:S13]  /*2230*/  ISETP.GT.U32.AND P1, PT, R16, 0x1, PT ;  /* 0x000000011000780c */ /* 0x000fda0003f24070 */
[----:B0-----:R-:W-:Y:S05]  /*2240*/  @P1 BRA `(.L_x_32) ;  /* 0x0000000000041947 */ /* 0x001fea0003800000 */
[----:B------:R-:W-:Y:S01]  /*2250*/  BPT.TRAP 0x1 ;  /* 0x000000040000795c */ /* 0x000fe20000300000 */
.L_x_32:
[----:B------:R-:W-:Y:S01]  /*2260*/  UIADD3 UR8, UR8, 0x1, URZ ;  /* 0x0000000108087890 */ /* 0x000fe2000fffe03f */
[C---:B------:R-:W-:Y:S01]  /*2270*/  ISETP.GT.AND P2, PT, R0.reuse, 0x1, PT ;  /* 0x000000010000780c */ /* 0x040fe20003f44270 */
[----:B------:R-:W-:Y:S02]  /*2280*/  VIADD R3, R3, 0x1 ;  /* 0x0000000103037836 */ /* 0x000fe40000000000 */
[----:B------:R-:W-:Y:S01]  /*2290*/  UISETP.NE.AND UP0, UPT, UR8, 0x25, UPT ;  /* 0x000000250800788c */ /* 0x000fe2000bf05270 */
[----:B------:R-:W-:Y:S02]  /*22a0*/  VIADD R0, R0, 0xffffffff ;  /* 0xffffffff00007836 */ /* 0x000fe40000000000 */
[C---:B------:R-:W-:Y:S01]  /*22b0*/  ISETP.NE.AND P1, PT, R3.reuse, 0x25, PT ;  /* 0x000000250300780c */ /* 0x040fe20003f25270 */
[----:B------:R-:W-:Y:S02]  /*22c0*/  USEL UR4, URZ, 0x1, UP0 ;  /* 0x000000013f047887 */ /* 0x000fe40008000000 */
[----:B------:R-:W-:Y:S01]  /*22d0*/  USEL UR8, UR8, URZ, UP0 ;  /* 0x0000003f08087287 */ /* 0x000fe20008000000 */
[----:B------:R-:W-:-:S03]  /*22e0*/  SEL R3, R3, RZ, P1 ;  /* 0x000000ff03037207 */ /* 0x000fc60000800000 */
[----:B------:R-:W-:Y:S01]  /*22f0*/  LOP3.LUT R6, R6, UR4, RZ, 0x3c, !PT ;  /* 0x0000000406067c12 */ /* 0x000fe2000f8e3cff */
[----:B------:R-:W-:Y:S07]  /*2300*/  @P2 BRA `(.L_x_33) ;  /* 0xfffffffc004c2947 */ /* 0x000fee000383ffff */
.L_x_26:
[----:B------:R-:W0:Y:S01]  /*2310*/  LDC R0, c[0x0][0x28c] ;  /* 0x0000a300ff007b82 */ /* 0x000e220000000800 */
[----:B------:R-:W-:-:S04]  /*2320*/  IMAD.U32 R3, RZ, RZ, UR49 ;  /* 0x00000031ff037e24 */ /* 0x000fc8000f8e00ff */
[----:B------:R1:W-:Y:S01]  /*2330*/  SYNCS.ARRIVE.TRANS64.A1T0 RZ, [R3+UR48], RZ ;  /* 0x000000ff03ff79a7 */ /* 0x0003e20008100030 */
[----:B0-----:R-:W-:-:S13]  /*2340*/  ISETP.GE.AND P1, PT, R0, 0x1, PT ;  /* 0x000000010000780c */ /* 0x001fda0003f26270 */
[----:B-1----:R-:W-:Y:S05]  /*2350*/  @!P1 BRA `(.L_x_34) ;  /* 0x0000000000509947 */ /* 0x002fea0003800000 */
[----:B------:R-:W-:Y:S05]  /*2360*/  @!P0 BRA `(.L_x_35) ;  /* 0x0000000000048947 */ /* 0x000fea0003800000 */
[----:B------:R-:W-:Y:S01]  /*2370*/  BPT.TRAP 0x1 ;  /* 0x000000040000795c */ /* 0x000fe20000300000 */
.L_x_35:
[----:B------:R-:W-:Y:S01]  /*2380*/  ISETP.NE.AND P0, PT, R41, RZ, PT ;  /* 0x000000ff2900720c */ /* 0x000fe20003f05270 */
[----:B------:R-:W-:Y:S01]  /*2390*/  BSSY B0, `(.L_x_36) ;  /* 0x000000e000007945 */ /* 0x000fe20003800000 */
[----:B------:R-:W-:-:S11]  /*23a0*/  ISETP.GT.U32.AND P1, PT, R16, 0x1, PT ;  /* 0x000000011000780c */ /* 0x000fd60003f24070 */
[----:B------:R-:W-:Y:S05]  /*23b0*/  @!P0 BRA `(.L_x_37) ;  /* 0x00000000002c8947 */ /* 0x000fea0003800000 */
[----:B------:R-:W-:-:S04]  /*23c0*/  UIADD3 UR6, UR38, UR42, URZ ;  /* 0x0000002a26067290 */ /* 0x000fc8000fffe03f */
[----:B------:R-:W-:-:S04]  /*23d0*/  UIMAD.WIDE.U32 UR4, UR6, -0x45306eb3, URZ ;  /* 0xbacf914d060478a5 */ /* 0x000fc8000f8e003f */
[----:B------:R-:W-:-:S04]  /*23e0*/  UIADD3 UR4, UR6, -UR5, URZ ;  /* 0x8000000506047290 */ /* 0x000fc8000fffe03f */
[----:B------:R-:W-:-:S04]  /*23f0*/  ULEA.HI UR4, UR4, UR5, URZ, 0x1f ;  /* 0x0000000504047291 */ /* 0x000fc8000f8ff83f */
[----:B------:R-:W-:-:S04]  /*2400*/  USHF.R.U32.HI UR4, URZ, 0x5, UR4 ;  /* 0x000000053f047899 */ /* 0x000fc80008011604 */
[----:B------:R-:W-:-:S04]  /*2410*/  UIMAD UR4, UR4, -0x25, UR6 ;  /* 0xffffffdb040478a4 */ /* 0x000fc8000f8e0206 */
[----:B------:R-:W-:-:S04]  /*2420*/  ULEA UR4, UR4, UR41, 0x3 ;  /* 0x0000002904047291 */ /* 0x000fc8000f8e183f */
[----:B------:R-:W-:-:S06]  /*2430*/  UIADD3 UR4, UR4, 0x128, URZ ;  /* 0x0000012804047890 */ /* 0x000fcc000fffe03f */
[----:B------:R-:W-:-:S05]  /*2440*/  IMAD.U32 R3, RZ, RZ, UR4 ;  /* 0x00000004ff037e24 */ /* 0x000fca000f8e00ff */
[----:B------:R-:W-:-:S04]  /*2450*/  PRMT R0, R40, 0x654, R3 ;  /* 0x0000065428007816 */ /* 0x000fc80000000003 */
[----:B------:R0:W-:Y:S03]  /*2460*/  SYNCS.ARRIVE.TRANS64.RED.A1T0 RZ, [R0+URZ], RZ ;  /* 0x000000ff00ff79a7 */ /* 0x0001e6000810043f */
.L_x_37:
[----:B------:R-:W-:Y:S05]  /*2470*/  BSYNC B0 ;  /* 0x0000000000007941 */ /* 0x000fea0003800000 */
.L_x_36:
[----:B------:R-:W-:Y:S05]  /*2480*/  @P1 BRA `(.L_x_34) ;  /* 0x0000000000041947 */ /* 0x000fea0003800000 */
[----:B------:R-:W-:Y:S01]  /*2490*/  BPT.TRAP 0x1 ;  /* 0x000000040000795c */ /* 0x000fe20000300000 */
.L_x_34:
[----:B0-----:R-:W-:Y:S01]  /*24a0*/  SHF.L.U32 R0, R57, 0x1f, RZ ;  /* 0x0000001f39007819 */ /* 0x001fe200000006ff */
[----:B------:R-:W-:Y:S01]  /*24b0*/  UISETP.GE.U32.AND UP1, UPT, UR47, 0x25, UPT ;  /* 0x000000252f00788c */ /* 0x000fe2000bf26070 */
[----:B------:R-:W-:Y:S01]  /*24c0*/  SHF.R.S32.HI R9, RZ, 0x1f, R17 ;  /* 0x0000001fff097819 */ /* 0x000fe20000011411 */
[----:B------:R-:W-:Y:S01]  /*24d0*/  UIADD3 UR38, UR38, UR47, URZ ;  /* 0x0000002f26267290 */ /* 0x000fe2000fffe03f */
[----:B------:R-:W0:Y:S03]  /*24e0*/  SYNCS.PHASECHK.TRANS64.TRYWAIT P0, [UR43+0x8], R0 ;  /* 0x00000800ff0075a7 */ /* 0x000e26000800016b */
[----:B------:R-:W-:-:S04]  /*24f0*/  UISETP.GT.U32.AND UP0, UPT, UR38, 0x24, UPT ;  /* 0x000000242600788c */ /* 0x000fc8000bf04070 */
[----:B------:R-:W-:Y:S02]  /*2500*/  UISETP.LT.U32.AND UP0, UPT, UR47, 0x25, UP0 ;  /* 0x000000252f00788c */ /* 0x000fe40008701070 */
[----:B------:R-:W-:Y:S02]  /*2510*/  @UP1 UIMAD.WIDE.U32 UR4, UR38, -0x45306eb3, URZ ;  /* 0xbacf914d260418a5 */ /* 0x000fe4000f8e003f */
[----:B------:R-:W-:Y:S02]  /*2520*/  USEL UR6, URZ, 0x1, !UP0 ;  /* 0x000000013f067887 */ /* 0x000fe4000c000000 */
[----:B------:R-:W-:Y:S02]  /*2530*/  @UP1 UIADD3 UR4, UR38, -UR5, URZ ;  /* 0x8000000526041290 */ /* 0x000fe4000fffe03f */
[----:B------:R-:W-:Y:S02]  /*2540*/  ULOP3.LUT UR39, UR39, UR6, URZ, 0x3c, !UPT ;  /* 0x0000000627277292 */ /* 0x000fe4000f8e3c3f */
[----:B------:R-:W-:-:S04]  /*2550*/  @UP1 ULEA.HI UR4, UR4, UR5, URZ, 0x1f ;  /* 0x0000000504041291 */ /* 0x000fc8000f8ff83f */
[----:B------:R-:W-:-:S04]  /*2560*/  @UP1 USHF.R.U32.HI UR4, URZ, 0x5, UR4 ;  /* 0x000000053f041899 */ /* 0x000fc80008011604 */
[----:B------:R-:W-:Y:S01]  /*2570*/  @UP1 ULOP3.LUT UR39, UR39, 0x1, UR4, 0x78, !UPT ;  /* 0x0000000127271892 */ /* 0x000fe2000f8e7804 */
[----:B0-----:R-:W-:Y:S11]  /*2580*/  @!P0 BRA `(.L_x_38) ;  /* 0x0000003c00888947 */ /* 0x001ff60003800000 */
.L_x_129:
[----:B------:R-:W-:Y:S01]  /*2590*/  ULDC.64 UR4, c[0x0][0x5d0] ;  /* 0x0001740000047ab9 */ /* 0x000fe20000000a00 */
[----:B------:R-:W-:Y:S01]  /*25a0*/  ULDC UR6, c[0x0][0x284] ;  /* 0x0000a10000067ab9 */ /* 0x000fe20000000800 */
[----:B0-----:R-:W-:Y:S02]  /*25b0*/  IMAD R0, R9, UR4, RZ ;  /* 0x0000000409007c24 */ /* 0x001fe4000f8e02ff */
[----:B------:R-:W-:Y:S02]  /*25c0*/  IMAD.SHL.U32 R10, R22, 0x20, RZ ;  /* 0x00000020160a7824 */ /* 0x000fe400078e00ff */
[----:B------:R-:W-:Y:S02]  /*25d0*/  IMAD R3, R17, UR5, R0 ;  /* 0x0000000511037c24 */ /* 0x000fe4000f8e0200 */
[----:B------:R-:W-:Y:S01]  /*25e0*/  IMAD.SHL.U32 R0, R19, 0x40, RZ ;  /* 0x0000004013007824 */ /* 0x000fe200078e00ff */
[----:B------:R-:W-:Y:S01]  /*25f0*/  SHF.R.S32.HI R11, RZ, 0x1f, R10 ;  /* 0x0000001fff0b7819 */ /* 0x000fe2000001140a */
[----:B------:R-:W-:Y:S01]  /*2600*/  IMAD.WIDE.U32 R4, R17, UR4, R46 ;  /* 0x0000000411047c25 */ /* 0x000fe2000f8e002e */
[----:B------:R-:W-:-:S02]  /*2610*/  ULDC.64 UR4, c[0x0][0x5c8] ;  /* 0x0001720000047ab9 */ /* 0x000fc40000000a00 */
[----:B------:R-:W-:Y:S01]  /*2620*/  ISETP.GE.AND P0, PT, R0, UR6, PT ;  /* 0x0000000600007c0c */ /* 0x000fe2000bf06270 */
[----:B------:R-:W-:Y:S01]  /*2630*/  ULDC UR6, c[0x0][0x288] ;  /* 0x0000a20000067ab9 */ /* 0x000fe20000000800 */
[C---:B------:R-:W-:Y:S01]  /*2640*/  IADD3 R4, P1, R10.reuse, R4, RZ ;  /* 0x000000040a047210 */ /* 0x040fe20007f3e0ff */
[----:B------:R-:W-:Y:S01]  /*2650*/  IMAD.WIDE R14, R19, 0x40, R44 ;  /* 0x00000040130e7825 */ /* 0x000fe200078e022c */
[----:B------:R-:W-:Y:S02]  /*2660*/  ISETP.GE.OR P0, PT, R10, UR6, P0 ;  /* 0x000000060a007c0c */ /* 0x000fe40008706670 */
[----:B------:R-:W-:Y:S01]  /*2670*/  IADD3.X R5, R11, R5, R3, P1, !PT ;  /* 0x000000050b057210 */ /* 0x000fe20000ffe403 */
[----:B------:R-:W-:-:S04]  /*2680*/  IMAD R7, R15, UR4, RZ ;  /* 0x000000040f077c24 */ /* 0x000fc8000f8e02ff */
[C---:B------:R-:W-:Y:S02]  /*2690*/  IMAD R7, R14.reuse, UR5, R7 ;  /* 0x000000050e077c24 */ /* 0x040fe4000f8e0207 */
[----:B------:R-:W-:-:S04]  /*26a0*/  IMAD.WIDE.U32 R20, R14, UR4, R4 ;  /* 0x000000040e147c25 */ /* 0x000fc8000f8e0004 */
[----:B------:R-:W-:Y:S05]  /*26b0*/  @P0 BRA `(.L_x_39) ;  /* 0x0000001000940947 */ /* 0x000fea0003800000 */
[----:B-----5:R-:W-:Y:S01]  /*26c0*/  FSETP.NEU.AND P1, PT, R43, RZ, PT ;  /* 0x000000ff2b00720b */ /* 0x020fe20003f2d000 */
[----:B------:R-:W-:Y:S01]  /*26d0*/  IMAD.IADD R22, R51, 0x1, -R10 ;  /* 0x0000000133167824 */ /* 0x000fe200078e0a0a */
[----:B------:R-:W-:Y:S01]  /*26e0*/  BSSY B0, `(.L_x_39) ;  /* 0x0000122000007945 */ /* 0x000fe20003800000 */
[----:B------:R-:W-:Y:S02]  /*26f0*/  IMAD.IADD R0, R55, 0x1, -R0 ;  /* 0x0000000137007824 */ /* 0x000fe400078e0a00 */
[----:B------:R-:W-:Y:S01]  /*2700*/  IMAD.IADD R65, R21, 0x1, R7 ;  /* 0x0000000115417824 */ /* 0x000fe200078e0207 */
[----:B------:R-:W-:-:S04]  /*2710*/  ISETP.GT.AND P0, PT, R22, RZ, PT ;  /* 0x000000ff1600720c */ /* 0x000fc80003f04270 */
[----:B------:R-:W-:-:S03]  /*2720*/  ISETP.GT.AND P3, PT, R0, RZ, P0 ;  /* 0x000000ff0000720c */ /* 0x000fc60000764270 */
[----:B------:R-:W-:Y:S10]  /*2730*/  @!P1 BRA `(.L_x_40) ;  /* 0x0000000c00389947 */ /* 0x000ff40003800000 */
[----:B------:R-:W0:Y:S01]  /*2740*/  LDC.64 R58, c[0x0][0x5b8] ;  /* 0x00016e00ff3a7b82 */ /* 0x000e220000000a00 */
[----:B------:R-:W-:-:S07]  /*2750*/  ULDC.64 UR4, c[0x0][0x5c0] ;  /* 0x0001700000047ab9 */ /* 0x000fce0000000a00 */
[----:B------:R-:W1:Y:S08]  /*2760*/  LDC.64 R60, c[0x0][0x5b0] ;  /* 0x00016c00ff3c7b82 */ /* 0x000e700000000a00 */
[----:B------:R-:W2:Y:S01]  /*2770*/  LDC.64 R62, c[0x0][0x5a8] ;  /* 0x00016a00ff3e7b82 */ /* 0x000ea20000000a00 */
[-C--:B0-----:R-:W-:Y:S02]  /*2780*/  IMAD R6, R9, R58.reuse, RZ ;  /* 0x0000003a09067224 */ /* 0x081fe400078e02ff */
[----:B------:R-:W-:-:S04]  /*2790*/  IMAD.WIDE.U32 R4, R17, R58, R46 ;  /* 0x0000003a11047225 */ /* 0x000fc800078e002e */
[----:B------:R-:W-:Y:S01]  /*27a0*/  IMAD R21, R17, R59, R6 ;  /* 0x0000003b11157224 */ /* 0x000fe200078e0206 */
[----:B------:R-:W-:Y:S01]  /*27b0*/  IADD3 R8, P1, R10, R4, RZ ;  /* 0x000000040a087210 */ /* 0x000fe20007f3e0ff */
[----:B-1----:R-:W-:-:S03]  /*27c0*/  IMAD R3, R15, R60, RZ ;  /* 0x0000003c0f037224 */ /* 0x002fc600078e02ff */
[----:B------:R-:W-:Y:S01]  /*27d0*/  IADD3.X R9, R11, R5, R21, P1, !PT ;  /* 0x000000050b097210 */ /* 0x000fe20000ffe415 */
[C---:B------:R-:W-:Y:S02]  /*27e0*/  IMAD R19, R14.reuse, R61, R3 ;  /* 0x0000003d0e137224 */ /* 0x040fe400078e0203 */
[----:B------:R-:W-:-:S04]  /*27f0*/  IMAD.WIDE.U32 R4, R14, R60, R8 ;  /* 0x0000003c0e047225 */ /* 0x000fc800078e0008 */
[----:B------:R-:W-:Y:S01]  /*2800*/  IMAD.IADD R3, R5, 0x1, R19 ;  /* 0x0000000105037824 */ /* 0x000fe200078e0213 */
[----:B--2---:R-:W-:-:S04]  /*2810*/  LEA R6, P1, R4, R62, 0x1 ;  /* 0x0000003e04067211 */ /* 0x004fc800078208ff */
[----:B------:R-:W-:-:S05]  /*2820*/  LEA.HI.X R7, R4, R63, R3, 0x1, P1 ;  /* 0x0000003f04077211 */ /* 0x000fca00008f0c03 */
[----:B------:R0:W2:Y:S01]  /*2830*/  @P3 LDG.E.LTC128B.U16 R3, desc[UR36][R6.64] ;  /* 0x0000002406033981 */ /* 0x0000a2000c1e1520 */
[----:B------:R-:W-:Y:S01]  /*2840*/  IMAD.WIDE.U32 R4, R14, R60, R10 ;  /* 0x0000003c0e047225 */ /* 0x000fe200078e000a */
[----:B------:R-:W-:Y:S02]  /*2850*/  BSSY B1, `(.L_x_41) ;  /* 0x0000014000017945 */ /* 0x000fe40003800000 */
[----:B------:R-:W-:-:S04]  /*2860*/  IADD3 R12, P1, R46, R4, RZ ;  /* 0x000000042e0c7210 */ /* 0x000fc80007f3e0ff */
[----:B------:R-:W-:-:S03]  /*2870*/  IADD3.X R13, R47, R19, R5, P1, !PT ;  /* 0x000000132f0d7210 */ /* 0x000fc60000ffe405 */
[----:B------:R-:W-:-:S04]  /*2880*/  IMAD.WIDE.U32 R12, R17, R58, R12 ;  /* 0x0000003a110c7225 */ /* 0x000fc800078e000c */
[----:B0-----:R-:W-:Y:S01]  /*2890*/  IMAD.IADD R7, R21, 0x1, R13 ;  /* 0x0000000115077824 */ /* 0x001fe200078e020d */
[----:B------:R-:W-:Y:S02]  /*28a0*/  LEA R6, P4, R12, R62, 0x1 ;  /* 0x0000003e0c067211 */ /* 0x000fe400078808ff */
[----:B------:R-:W-:Y:S02]  /*28b0*/  SHF.L.U64.HI R13, R60, 0x3, R61 ;  /* 0x000000033c0d7819 */ /* 0x000fe4000001023d */
[----:B------:R-:W-:Y:S01]  /*28c0*/  LEA.HI.X R7, R12, R63, R7, 0x1, P4 ;  /* 0x0000003f0c077211 */ /* 0x000fe200020f0c07 */
[----:B------:R-:W-:Y:S02]  /*28d0*/  IMAD.SHL.U32 R12, R60, 0x8, RZ ;  /* 0x000000083c0c7824 */ /* 0x000fe400078e00ff */
[----:B--2---:R-:W-:-:S05]  /*28e0*/  HADD2.F32 R4, -RZ, R3.H0_H0 ;  /* 0x20000003ff047230 */ /* 0x004fca0000004100 */
[----:B------:R-:W-:Y:S01]  /*28f0*/  FMUL R5, R4, R43 ;  /* 0x0000002b04057220 */ /* 0x000fe20000400000 */
[----:B------:R-:W-:-:S03]  /*2900*/  LEA R4, P1, R20, UR4, 0x1 ;  /* 0x0000000414047c11 */ /* 0x000fc6000f8208ff */
[----:B------:R-:W-:Y:S01]  /*2910*/  FFMA R24, R24, R42, R5 ;  /* 0x0000002a18187223 */ /* 0x000fe20000000005 */
[----:B------:R-:W-:Y:S02]  /*2920*/  LEA.HI.X R5, R20, UR5, R65, 0x1, P1 ;  /* 0x0000000514057c11 */ /* 0x000fe400088f0c41 */
[----:B------:R-:W-:Y:S02]  /*2930*/  ISETP.GT.AND P1, PT, R22, 0x1, PT ;  /* 0x000000011600780c */ /* 0x000fe40003f24270 */
[----:B------:R-:W-:Y:S02]  /*2940*/  F2FP.F16.F32.PACK_AB R24, RZ, R24 ;  /* 0x00000018ff18723e */ /* 0x000fe400000000ff */
[----:B------:R-:W-:-:S03]  /*2950*/  ISETP.GT.AND P2, PT, R0, RZ, P1 ;  /* 0x000000ff0000720c */ /* 0x000fc60000f44270 */
[----:B------:R0:W-:Y:S10]  /*2960*/  @P3 STG.E.U16 desc[UR36][R4.64], R24 ;  /* 0x0000001804003986 */ /* 0x0001f4000c101524 */
[----:B------:R-:W-:Y:S05]  /*2970*/  @!P2 BRA `(.L_x_42) ;  /* 0x000000000004a947 */ /* 0x000fea0003800000 */
[----:B------:R1:W5:Y:S02]  /*2980*/  LDG.E.LTC128B.U16 R3, desc[UR36][R6.64+0x2] ;  /* 0x0000022406037981 */ /* 0x000364000c1e1520 */
.L_x_42:
[----:B------:R-:W-:Y:S05]  /*2990*/  BSYNC B1 ;  /* 0x0000000000017941 */ /* 0x000fea0003800000 */
.L_x_41:
[----:B-----5:R-:W-:Y:S01]  /*29a0*/  HADD2.F32 R20, -RZ, R3.H0_H0 ;  /* 0x20000003ff147230 */ /* 0x020fe20000004100 */
[----:B------:R-:W-:Y:S01]  /*29b0*/  ISETP.GT.AND P0, PT, R0, 0x8, P0 ;  /* 0x000000080000780c */ /* 0x000fe20000704270 */
[----:B------:R-:W-:-:S04]  /*29c0*/  IMAD.WIDE.U32 R14, R14, R60, R12 ;  /* 0x0000003c0e0e7225 */ /* 0x000fc800078e000c */
[----:B------:R-:W-:Y:S01]  /*29d0*/  FMUL R20, R20, R43 ;  /* 0x0000002b14147220 */ /* 0x000fe20000400000 */
[----:B------:R-:W-:Y:S01]  /*29e0*/  IMAD.IADD R15, R19, 0x1, R15 ;  /* 0x00000001130f7824 */ /* 0x000fe200078e020f */
[----:B------:R-:W-:Y:S02]  /*29f0*/  IADD3 R8, P3, R8, R14, RZ ;  /* 0x0000000e08087210 */ /* 0x000fe40007f7e0ff */
[----:B------:R-:W-:Y:S01]  /*2a00*/  FFMA R20, R25, R42, R20 ;  /* 0x0000002a19147223 */ /* 0x000fe20000000014 */
[----:B------:R-:W-:Y:S02]  /*2a10*/  PRMT R19, R3, 0x7610, R19 ;  /* 0x0000761003137816 */ /* 0x000fe40000000013 */
[----:B------:R-:W-:Y:S01]  /*2a20*/  IMAD.X R9, R15, 0x1, R9, P3 ;  /* 0x000000010f097824 */ /* 0x000fe200018e0609 */
[----:B------:R-:W-:Y:S02]  /*2a30*/  LEA R12, P3, R8, R62, 0x1 ;  /* 0x0000003e080c7211 */ /* 0x000fe400078608ff */
[----:B------:R-:W-:-:S02]  /*2a40*/  F2FP.F16.F32.PACK_AB R20, RZ, R20 ;  /* 0x00000014ff14723e */ /* 0x000fc400000000ff */
[----:B------:R-:W-:-:S03]  /*2a50*/  LEA.HI.X R13, R8, R63, R9, 0x1, P3 ;  /* 0x0000003f080d7211 */ /* 0x000fc600018f0c09 */
[----:B------:R2:W-:Y:S04]  /*2a60*/  @P2 STG.E.U16 desc[UR36][R4.64+0x2], R20 ;  /* 0x0000021404002986 */ /* 0x0005e8000c101524 */
[----:B------:R-:W3:Y:S01]  /*2a70*/  @P0 LDG.E.LTC128B.U16 R19, desc[UR36][R12.64] ;  /* 0x000000240c130981 */ /* 0x000ee2000c1e1520 */
[----:B------:R-:W-:Y:S01]  /*2a80*/  IADD3 R14, P2, P3, R46, R14, R10 ;  /* 0x0000000e2e0e7210 */ /* 0x000fe20007b5e00a */
[----:B------:R-:W-:Y:S01]  /*2a90*/  BSSY B1, `(.L_x_43) ;  /* 0x0000011000017945 */ /* 0x000fe20003800000 */
[----:B------:R-:W-:Y:S02]  /*2aa0*/  ISETP.GT.AND P1, PT, R0, 0x8, P1 ;  /* 0x000000080000780c */ /* 0x000fe40000f24270 */
[----:B------:R-:W-:Y:S02]  /*2ab0*/  IADD3.X R15, R47, R15, R11, P2, P3 ;  /* 0x0000000f2f0f7210 */ /* 0x000fe400017e640b */
[----:B------:R-:W-:-:S02]  /*2ac0*/  SHF.L.U64.HI R11, R48, 0x1, R49 ;  /* 0x00000001300b7819 */ /* 0x000fc40000010231 */
[----:B------:R-:W-:Y:S01]  /*2ad0*/  LEA R10, P2, R48, R4, 0x1 ;  /* 0x00000004300a7211 */ /* 0x000fe200078408ff */
[----:B------:R-:W-:-:S04]  /*2ae0*/  IMAD.WIDE.U32 R14, R17, R58, R14 ;  /* 0x0000003a110e7225 */ /* 0x000fc800078e000e */
[----:B------:R-:W-:Y:S02]  /*2af0*/  IMAD.X R11, R11, 0x1, R5, P2 ;  /* 0x000000010b0b7824 */ /* 0x000fe400010e0605 */
[----:B------:R-:W-:Y:S02]  /*2b00*/  IMAD.IADD R9, R21, 0x1, R15 ;  /* 0x0000000115097824 */ /* 0x000fe400078e020f */
[----:B---3--:R-:W-:-:S05]  /*2b10*/  HADD2.F32 R8, -RZ, R19.H0_H0 ;  /* 0x20000013ff087230 */ /* 0x008fca0000004100 */
[----:B------:R-:W-:Y:S01]  /*2b20*/  FMUL R3, R8, R43 ;  /* 0x0000002b08037220 */ /* 0x000fe20000400000 */
[----:B------:R-:W-:-:S03]  /*2b30*/  LEA R8, P3, R14, R62, 0x1 ;  /* 0x0000003e0e087211 */ /* 0x000fc600078608ff */
[----:B------:R-:W-:Y:S01]  /*2b40*/  FFMA R3, R26, R42, R3 ;  /* 0x0000002a1a037223 */ /* 0x000fe20000000003 */
[----:B------:R-:W-:-:S04]  /*2b50*/  LEA.HI.X R9, R14, R63, R9, 0x1, P3 ;  /* 0x0000003f0e097211 */ /* 0x000fc800018f0c09 */
[----:B------:R-:W-:-:S05]  /*2b60*/  F2FP.F16.F32.PACK_AB R3, RZ, R3 ;  /* 0x00000003ff03723e */ /* 0x000fca00000000ff */
[----:B------:R2:W-:Y:S01]  /*2b70*/  @P0 STG.E.U16 desc[UR36][R10.64], R3 ;  /* 0x000000030a000986 */ /* 0x0005e2000c101524 */
[----:B------:R-:W-:Y:S05]  /*2b80*/  @!P1 BRA `(.L_x_44) ;  /* 0x0000000000049947 */ /* 0x000fea0003800000 */
[----:B------:R3:W5:Y:S02]  /*2b90*/  LDG.E.LTC128B.U16 R19, desc[UR36][R8.64+0x2] ;  /* 0x0000022408137981 */ /* 0x000764000c1e1520 */
.L_x_44:
[----:B------:R-:W-:Y:S05]  /*2ba0*/  BSYNC B1 ;  /* 0x0000000000017941 */ /* 0x000fea0003800000 */
.L_x_43:
[----:B-----5:R-:W-:Y:S01]  /*2bb0*/  HADD2.F32 R12, -RZ, R19.H0_H0 ;  /* 0x20000013ff0c7230 */ /* 0x020fe20000004100 */
[----:B------:R-:W-:Y:S01]  /*2bc0*/  ISETP.GT.AND P0, PT, R22, 0x8, PT ;  /* 0x000000081600780c */ /* 0x000fe20003f04270 */
[----:B------:R-:W-:Y:S03]  /*2bd0*/  BSSY B1, `(.L_x_45) ;  /* 0x0000008000017945 */ /* 0x000fe60003800000 */
[----:B------:R-:W-:Y:S01]  /*2be0*/  FMUL R12, R12, R43 ;  /* 0x0000002b0c0c7220 */ /* 0x000fe20000400000 */
[----:B------:R-:W-:-:S03]  /*2bf0*/  ISETP.GT.AND P2, PT, R0, RZ, P0 ;  /* 0x000000ff0000720c */ /* 0x000fc60000744270 */
[----:B------:R-:W-:-:S05]  /*2c00*/  FFMA R12, R27, R42, R12 ;  /* 0x0000002a1b0c7223 */ /* 0x000fca000000000c */
[----:B------:R-:W-:-:S05]  /*2c10*/  F2FP.F16.F32.PACK_AB R12, RZ, R12 ;  /* 0x0000000cff0c723e */ /* 0x000fca00000000ff */
[----:B------:R4:W-:Y:S01]  /*2c20*/  @P1 STG.E.U16 desc[UR36][R10.64+0x2], R12 ;  /* 0x0000020c0a001986 */ /* 0x0009e2000c101524 */
[----:B------:R-:W-:Y:S05]  /*2c30*/  @!P2 BRA `(.L_x_46) ;  /* 0x000000000004a947 */ /* 0x000fea0003800000 */
[----:B------:R0:W5:Y:S02]  /*2c40*/  LDG.E.LTC128B.U16 R19, desc[UR36][R6.64+0x10] ;  /* 0x0000102406137981 */ /* 0x000164000c1e1520 */
.L_x_46:
[----:B------:R-:W-:Y:S05]  /*2c50*/  BSYNC B1 ;  /* 0x0000000000017941 */ /* 0x000fea0003800000 */
.L_x_45:
[----:B----45:R-:W-:Y:S01]  /*2c60*/  HADD2.F32 R12, -RZ, R19.H0_H0 ;  /* 0x20000013ff0c7230 */ /* 0x030fe20000004100 */
[----:B------:R-:W-:Y:S01]  /*2c70*/  ISETP.GT.AND P1, PT, R22, 0x9, PT ;  /* 0x000000091600780c */ /* 0x000fe20003f24270 */
[----:B------:R-:W-:Y:S03]  /*2c80*/  BSSY B1, `(.L_x_47) ;  /* 0x0000008000017945 */ /* 0x000fe60003800000 */
[----:B--2---:R-:W-:Y:S01]  /*2c90*/  FMUL R3, R12, R43 ;  /* 0x0000002b0c037220 */ /* 0x004fe20000400000 */
[----:B------:R-:W-:-:S03]  /*2ca0*/  ISETP.GT.AND P3, PT, R0, RZ, P1 ;  /* 0x000000ff0000720c */ /* 0x000fc60000f64270 */
[----:B------:R-:W-:-:S05]  /*2cb0*/  FFMA R3, R28, R42, R3 ;  /* 0x0000002a1c037223 */ /* 0x000fca0000000003 */
[----:B------:R-:W-:-:S05]  /*2cc0*/  F2FP.F16.F32.PACK_AB R3, RZ, R3 ;  /* 0x00000003ff03723e */ /* 0x000fca00000000ff */
[----:B------:R2:W-:Y:S01]  /*2cd0*/  @P2 STG.E.U16 desc[UR36][R4.64+0x10], R3 ;  /* 0x0000100304002986 */ /* 0x0005e2000c101524 */
[----:B------:R-:W-:Y:S05]  /*2ce0*/  @!P3 BRA `(.L_x_48) ;  /* 0x000000000004b947 */ /* 0x000fea0003800000 */
[----:B------:R4:W5:Y:S02]  /*2cf0*/  LDG.E.LTC128B.U16 R19, desc[UR36][R6.64+0x12] ;  /* 0x0000122406137981 */ /* 0x000964000c1e1520 */
.L_x_48:
[----:B------:R-:W-:Y:S05]  /*2d00*/  BSYNC B1 ;  /* 0x0000000000017941 */ /* 0x000fea0003800000 */
.L_x_47:
[----:B-----5:R-:W-:Y:S01]  /*2d10*/  HADD2.F32 R12, -RZ, R19.H0_H0 ;  /* 0x20000013ff0c7230 */ /* 0x020fe20000004100 */
[----:B------:R-:W-:Y:S01]  /*2d20*/  ISETP.GT.AND P0, PT, R0, 0x8, P0 ;  /* 0x000000080000780c */ /* 0x000fe20000704270 */
[----:B------:R-:W-:Y:S03]  /*2d30*/  BSSY B1, `(.L_x_49) ;  /* 0x0000007000017945 */ /* 0x000fe60003800000 */
[----:B------:R-:W-:-:S04]  /*2d40*/  FMUL R12, R12, R43 ;  /* 0x0000002b0c0c7220 */ /* 0x000fc80000400000 */
[----:B------:R-:W-:-:S05]  /*2d50*/  FFMA R12, R29, R42, R12 ;  /* 0x0000002a1d0c7223 */ /* 0x000fca000000000c */
[----:B------:R-:W-:-:S05]  /*2d60*/  F2FP.F16.F32.PACK_AB R12, RZ, R12 ;  /* 0x0000000cff0c723e */ /* 0x000fca00000000ff */
[----:B------:R0:W-:Y:S01]  /*2d70*/  @P3 STG.E.U16 desc[UR36][R4.64+0x12], R12 ;  /* 0x0000120c04003986 */ /* 0x0001e2000c101524 */
[----:B------:R-:W-:Y:S05]  /*2d80*/  @!P0 BRA `(.L_x_50) ;  /* 0x0000000000048947 */ /* 0x000fea0003800000 */
[----:B------:R0:W5:Y:S02]  /*2d90*/  LDG.E.LTC128B.U16 R19, desc[UR36][R8.64+0x10] ;  /* 0x0000102408137981 */ /* 0x000164000c1e1520 */
.L_x_50:
[----:B------:R-:W-:Y:S05]  /*2da0*/  BSYNC B1 ;  /* 0x0000000000017941 */ /* 0x000fea0003800000 */
.L_x_49:
[----:B0----5:R-:W-:Y:S01]  /*2db0*/  HADD2.F32 R12, -RZ, R19.H0_H0 ;  /* 0x20000013ff0c7230 */ /* 0x021fe20000004100 */
[----:B------:R-:W-:Y:S01]  /*2dc0*/  ISETP.GT.AND P1, PT, R0, 0x8, P1 ;  /* 0x000000080000780c */ /* 0x000fe20000f24270 */
[----:B------:R-:W-:Y:S03]  /*2dd0*/  BSSY B1, `(.L_x_51) ;  /* 0x0000007000017945 */ /* 0x000fe60003800000 */
[----:B--2---:R-:W-:-:S04]  /*2de0*/  FMUL R3, R12, R43 ;  /* 0x0000002b0c037220 */ /* 0x004fc80000400000 */
[----:B------:R-:W-:-:S05]  /*2df0*/  FFMA R3, R30, R42, R3 ;  /* 0x0000002a1e037223 */ /* 0x000fca0000000003 */
[----:B------:R-:W-:-:S05]  /*2e00*/  F2FP.F16.F32.PACK_AB R3, RZ, R3 ;  /* 0x00000003ff03723e */ /* 0x000fca00000000ff */
[----:B------:R0:W-:Y:S01]  /*2e10*/  @P0 STG.E.U16 desc[UR36][R10.64+0x10], R3 ;  /* 0x000010030a000986 */ /* 0x0001e2000c101524 */
[----:B------:R-:W-:Y:S05]  /*2e20*/  @!P1 BRA `(.L_x_52) ;  /* 0x0000000000049947 */ /* 0x000fea0003800000 */
[----:B------:R2:W5:Y:S02]  /*2e30*/  LDG.E.LTC128B.U16 R19, desc[UR36][R8.64+0x12] ;  /* 0x0000122408137981 */ /* 0x000564000c1e1520 */
.L_x_52:
[----:B------:R-:W-:Y:S05]  /*2e40*/  BSYNC B1 ;  /* 0x0000000000017941 */ /* 0x000fea0003800000 */
.L_x_51:
        /* <DEDUP_REMOVED lines=10> */
.L_x_54:
[----:B------:R-:W-:Y:S05]  /*2ef0*/  BSYNC B1 ;  /* 0x0000000000017941 */ /* 0x000fea0003800000 */
.L_x_53:
[----:B0----5:R-:W-:Y:S01]  /*2f00*/  HADD2.F32 R12, -RZ, R19.H0_H0 ;  /* 0x20000013ff0c7230 */ /* 0x021fe20000004100 */
        /* <DEDUP_REMOVED lines=9> */
.L_x_56:
[----:B------:R-:W-:Y:S05]  /*2fa0*/  BSYNC B1 ;  /* 0x0000000000017941 */ /* 0x000fea0003800000 */
.L_x_55:
        /* <DEDUP_REMOVED lines=9> */
.L_x_58:
[----:B------:R-:W-:Y:S05]  /*3040*/  BSYNC B1 ;  /* 0x0000000000017941 */ /* 0x000fea0003800000 */
.L_x_57:
[----:B0----5:R-:W-:Y:S01]  /*3050*/  HADD2.F32 R12, -RZ, R19.H0_H0 ;  /* 0x20000013ff0c7230 */ /* 0x021fe20000004100 */
        /* <DEDUP_REMOVED lines=8> */
.L_x_60:
[----:B------:R-:W-:Y:S05]  /*30e0*/  BSYNC B1 ;  /* 0x0000000000017941 */ /* 0x000fea0003800000 */
.L_x_59:
        /* <DEDUP_REMOVED lines=10> */
.L_x_62:
[----:B------:R-:W-:Y:S05]  /*3190*/  BSYNC B1 ;  /* 0x0000000000017941 */ /* 0x000fea0003800000 */
.L_x_61:
        /* <DEDUP_REMOVED lines=10> */
.L_x_64:
[----:B------:R-:W-:Y:S05]  /*3240*/  BSYNC B1 ;  /* 0x0000000000017941 */ /* 0x000fea0003800000 */
.L_x_63:
[----:B01--45:R-:W-:Y:S01]  /*3250*/  HADD2.F32 R6, -RZ, R19.H0_H0 ;  /* 0x20000013ff067230 */ /* 0x033fe20000004100 */
        /* <DEDUP_REMOVED lines=8> */
.L_x_66:
[----:B------:R-:W-:Y:S05]  /*32e0*/  BSYNC B1 ;  /* 0x0000000000017941 */ /* 0x000fea0003800000 */
.L_x_65:
[----:B0----5:R-:W-:Y:S01]  /*32f0*/  HADD2.F32 R4, -RZ, R19.H0_H0 ;  /* 0x20000013ff047230 */ /* 0x021fe20000004100 */
[----:B------:R-:W-:Y:S01]  /*3300*/  ISETP.GT.AND P1, PT, R0, 0x8, P1 ;  /* 0x000000080000780c */ /* 0x000fe20000f24270 */
[----:B------:R-:W-:Y:S01]  /*3310*/  @P0 IMAD.MOV.U32 R5, RZ, RZ, R11 ;  /* 0x000000ffff050224 */ /* 0x000fe200078e000b */
[----:B------:R-:W-:Y:S02]  /*3320*/  BSSY B1, `(.L_x_67) ;  /* 0x0000008000017945 */ /* 0x000fe40003800000 */
[----:B------:R-:W-:Y:S01]  /*3330*/  FMUL R3, R4, R43 ;  /* 0x0000002b04037220 */ /* 0x000fe20000400000 */
[----:B------:R-:W-:-:S03]  /*3340*/  @P0 IMAD.MOV.U32 R4, RZ, RZ, R10 ;  /* 0x000000ffff040224 */ /* 0x000fc600078e000a */
[----:B------:R-:W-:-:S05]  /*3350*/  FFMA R3, R38, R42, R3 ;  /* 0x0000002a26037223 */ /* 0x000fca0000000003 */
[----:B------:R-:W-:-:S05]  /*3360*/  F2FP.F16.F32.PACK_AB R3, RZ, R3 ;  /* 0x00000003ff03723e */ /* 0x000fca00000000ff */
[----:B------:R0:W-:Y:S01]  /*3370*/  @P0 STG.E.U16 desc[UR36][R4.64+0x30], R3 ;  /* 0x0000300304000986 */ /* 0x0001e2000c101524 */
[----:B------:R-:W-:Y:S05]  /*3380*/  @!P1 BRA `(.L_x_68) ;  /* 0x0000000000049947 */ /* 0x000fea0003800000 */
[----:B------:R4:W5:Y:S02]  /*3390*/  LDG.E.LTC128B.U16 R19, desc[UR36][R8.64+0x32] ;  /* 0x0000322408137981 */ /* 0x000964000c1e1520 */
.L_x_68:
[----:B------:R-:W-:Y:S05]  /*33a0*/  BSYNC B1 ;  /* 0x0000000000017941 */ /* 0x000fea0003800000 */
.L_x_67:
[----:B------:R-:W-:Y:S05]  /*33b0*/  @!P1 BRA `(.L_x_69) ;  /* 0x0000000400509947 */ /* 0x000fea0003800000 */
[----:B-----5:R-:W-:-:S05]  /*33c0*/  HADD2.F32 R0, -RZ, R19.H0_H0 ;  /* 0x20000013ff007230 */ /* 0x020fca0000004100 */
[----:B------:R-:W-:-:S04]  /*33d0*/  FMUL R0, R0, R43 ;  /* 0x0000002b00007220 */ /* 0x000fc80000400000 */
[----:B------:R-:W-:-:S05]  /*33e0*/  FFMA R0, R39, R42, R0 ;  /* 0x0000002a27007223 */ /* 0x000fca0000000000 */
[----:B------:R-:W-:-:S05]  /*33f0*/  F2FP.F16.F32.PACK_AB R0, RZ, R0 ;  /* 0x00000000ff00723e */ /* 0x000fca00000000ff */
[----:B------:R0:W-:Y:S01]  /*3400*/  STG.E.U16 desc[UR36][R10.64+0x32], R0 ;  /* 0x000032000a007986 */ /* 0x0001e2000c101524 */
[----:B------:R-:W-:Y:S05]  /*3410*/  BRA `(.L_x_69) ;  /* 0x0000000400387947 */ /* 0x000fea0003800000 */
.L_x_40:
[----:B------:R-:W-:Y:S01]  /*3420*/  ISETP.GT.AND P2, PT, R22, 0x1, PT ;  /* 0x000000011600780c */ /* 0x000fe20003f44270 */
[----:B------:R-:W-:Y:S01]  /*3430*/  ULDC.64 UR4, c[0x0][0x5c0] ;  /* 0x0001700000047ab9 */ /* 0x000fe20000000a00 */
[-C--:B------:R-:W-:Y:S01]  /*3440*/  FMUL R24, R24, R42.reuse ;  /* 0x0000002a18187220 */ /* 0x080fe20000400000 */
[----:B------:R-:W-:Y:S01]  /*3450*/  LEA R4, P4, R20, UR4, 0x1 ;  /* 0x0000000414047c11 */ /* 0x000fe2000f8808ff */
[-C--:B------:R-:W-:Y:S01]  /*3460*/  FMUL R25, R25, R42.reuse ;  /* 0x0000002a19197220 */ /* 0x080fe20000400000 */
[----:B------:R-:W-:Y:S01]  /*3470*/  ISETP.GT.AND P1, PT, R0, RZ, P2 ;  /* 0x000000ff0000720c */ /* 0x000fe20001724270 */
[----:B------:R-:W-:Y:S01]  /*3480*/  FMUL R26, R26, R42 ;  /* 0x0000002a1a1a7220 */ /* 0x000fe20000400000 */
[----:B------:R-:W-:Y:S01]  /*3490*/  F2FP.F16.F32.PACK_AB R24, RZ, R24 ;  /* 0x00000018ff18723e */ /* 0x000fe200000000ff */
[-C--:B------:R-:W-:Y:S01]  /*34a0*/  FMUL R27, R27, R42.reuse ;  /* 0x0000002a1b1b7220 */ /* 0x080fe20000400000 */
[----:B------:R-:W-:Y:S01]  /*34b0*/  LEA.HI.X R5, R20, UR5, R65, 0x1, P4 ;  /* 0x0000000514057c11 */ /* 0x000fe2000a0f0c41 */
[-C--:B------:R-:W-:Y:S01]  /*34c0*/  FMUL R28, R28, R42.reuse ;  /* 0x0000002a1c1c7220 */ /* 0x080fe20000400000 */
[----:B------:R-:W-:Y:S01]  /*34d0*/  ISETP.GT.AND P4, PT, R22, 0x8, PT ;  /* 0x000000081600780c */ /* 0x000fe20003f84270 */
[-C--:B------:R-:W-:Y:S01]  /*34e0*/  FMUL R29, R29, R42.reuse ;  /* 0x0000002a1d1d7220 */ /* 0x080fe20000400000 */
[C---:B------:R-:W-:Y:S01]  /*34f0*/  ISETP.GT.AND P0, PT, R0.reuse, 0x8, P0 ;  /* 0x000000080000780c */ /* 0x040fe20000704270 */
[----:B------:R-:W-:Y:S01]  /*3500*/  @P3 STG.E.U16 desc[UR36][R4.64], R24 ;  /* 0x0000001804003986 */ /* 0x000fe2000c101524 */
[----:B------:R-:W-:Y:S01]  /*3510*/  ISETP.GT.AND P2, PT, R0, 0x8, P2 ;  /* 0x000000080000780c */ /* 0x000fe20001744270 */
[-C--:B------:R-:W-:Y:S01]  /*3520*/  FMUL R30, R30, R42.reuse ;  /* 0x0000002a1e1e7220 */ /* 0x080fe20000400000 */
[----:B------:R-:W-:Y:S01]  /*3530*/  F2FP.F16.F32.PACK_AB R25, RZ, R25 ;  /* 0x00000019ff19723e */ /* 0x000fe200000000ff */
[-C--:B------:R-:W-:Y:S01]  /*3540*/  FMUL R31, R31, R42.reuse ;  /* 0x0000002a1f1f7220 */ /* 0x080fe20000400000 */
[----:B------:R-:W-:Y:S01]  /*3550*/  ISETP.GT.AND P5, PT, R0, RZ, P4 ;  /* 0x000000ff0000720c */ /* 0x000fe200027a4270 */
[----:B------:R-:W-:Y:S01]  /*3560*/  FMUL R32, R32, R42 ;  /* 0x0000002a20207220 */ /* 0x000fe20000400000 */
[C---:B------:R-:W-:Y:S01]  /*3570*/  SHF.L.U64.HI R3, R48.reuse, 0x1, R49 ;  /* 0x0000000130037819 */ /* 0x040fe20000010231 */
[----:B------:R-:W-:Y:S01]  /*3580*/  @P1 STG.E.U16 desc[UR36][R4.64+0x2], R25 ;  /* 0x0000021904001986 */ /* 0x000fe2000c101524 */
[----:B------:R-:W-:Y:S01]  /*3590*/  LEA R6, P3, R48, R4, 0x1 ;  /* 0x0000000430067211 */ /* 0x000fe200078608ff */
[----:B------:R-:W-:Y:S01]  /*35a0*/  FMUL R33, R33, R42 ;  /* 0x0000002a21217220 */ /* 0x000fe20000400000 */
[----:B------:R-:W-:Y:S01]  /*35b0*/  F2FP.F16.F32.PACK_AB R26, RZ, R26 ;  /* 0x0000001aff1a723e */ /* 0x000fe200000000ff */
[-C--:B------:R-:W-:Y:S01]  /*35c0*/  FMUL R34, R34, R42.reuse ;  /* 0x0000002a22227220 */ /* 0x080fe20000400000 */
[----:B------:R-:W-:Y:S01]  /*35d0*/  ISETP.GT.AND P1, PT, R22, 0x9, PT ;  /* 0x000000091600780c */ /* 0x000fe20003f24270 */
[----:B------:R-:W-:Y:S01]  /*35e0*/  IMAD.X R7, R3, 0x1, R5, P3 ;  /* 0x0000000103077824 */ /* 0x000fe200018e0605 */
[----:B------:R-:W-:Y:S01]  /*35f0*/  F2FP.F16.F32.PACK_AB R27, RZ, R27 ;  /* 0x0000001bff1b723e */ /* 0x000fe200000000ff */
[----:B------:R-:W-:Y:S01]  /*3600*/  FMUL R35, R35, R42 ;  /* 0x0000002a23237220 */ /* 0x000fe20000400000 */
[----:B------:R-:W-:Y:S01]  /*3610*/  F2FP.F16.F32.PACK_AB R28, RZ, R28 ;  /* 0x0000001cff1c723e */ /* 0x000fe200000000ff */
[-C--:B------:R-:W-:Y:S01]  /*3620*/  FMUL R36, R36, R42.reuse ;  /* 0x0000002a24247220 */ /* 0x080fe20000400000 */
[C---:B------:R-:W-:Y:S01]  /*3630*/  ISETP.GT.AND P3, PT, R0.reuse, RZ, P1 ;  /* 0x000000ff0000720c */ /* 0x040fe20000f64270 */
[----:B------:R-:W-:Y:S01]  /*3640*/  @P0 STG.E.U16 desc[UR36][R6.64], R26 ;  /* 0x0000001a06000986 */ /* 0x000fe2000c101524 */
[----:B------:R-:W-:Y:S01]  /*3650*/  ISETP.GT.AND P4, PT, R0, 0x8, P4 ;  /* 0x000000080000780c */ /* 0x000fe20002784270 */
[----:B------:R-:W-:Y:S01]  /*3660*/  FMUL R37, R37, R42 ;  /* 0x0000002a25257220 */ /* 0x000fe20000400000 */
[----:B------:R-:W-:Y:S01]  /*3670*/  F2FP.F16.F32.PACK_AB R29, RZ, R29 ;  /* 0x0000001dff1d723e */ /* 0x000fe200000000ff */
[----:B------:R-:W-:Y:S01]  /*3680*/  @P2 STG.E.U16 desc[UR36][R6.64+0x2], R27 ;  /* 0x0000021b06002986 */ /* 0x000fe2000c101524 */
[----:B------:R-:W-:Y:S01]  /*3690*/  F2FP.F16.F32.PACK_AB R30, RZ, R30 ;  /* 0x0000001eff1e723e */ /* 0x000fe200000000ff */
[-C--:B------:R-:W-:Y:S01]  /*36a0*/  FMUL R38, R38, R42.reuse ;  /* 0x0000002a26267220 */ /* 0x080fe20000400000 */
[----:B------:R-:W-:Y:S01]  /*36b0*/  F2FP.F16.F32.PACK_AB R31, RZ, R31 ;  /* 0x0000001fff1f723e */ /* 0x000fe200000000ff */
[----:B------:R-:W-:Y:S01]  /*36c0*/  @P5 STG.E.U16 desc[UR36][R4.64+0x10], R28 ;  /* 0x0000101c04005986 */ /* 0x000fe2000c101524 */
[----:B------:R-:W-:Y:S01]  /*36d0*/  ISETP.GT.AND P5, PT, R0, 0x8, P1 ;  /* 0x000000080000780c */ /* 0x000fe20000fa4270 */
[----:B------:R-:W-:Y:S01]  /*36e0*/  FMUL R39, R39, R42 ;  /* 0x0000002a27277220 */ /* 0x000fe20000400000 */
[C---:B------:R-:W-:Y:S01]  /*36f0*/  ISETP.GT.AND P2, PT, R22.reuse, 0x11, PT ;  /* 0x000000111600780c */ /* 0x040fe20003f44270 */
[----:B------:R-:W-:Y:S01]  /*3700*/  @P3 STG.E.U16 desc[UR36][R4.64+0x12], R29 ;  /* 0x0000121d04003986 */ /* 0x000fe2000c101524 */
[----:B------:R-:W-:-:S02]  /*3710*/  ISETP.GT.AND P3, PT, R22, 0x10, PT ;  /* 0x000000101600780c */ /* 0x000fc40003f64270 */
[----:B------:R-:W-:Y:S01]  /*3720*/  F2FP.F16.F32.PACK_AB R32, RZ, R32 ;  /* 0x00000020ff20723e */ /* 0x000fe200000000ff */
[----:B------:R-:W-:Y:S01]  /*3730*/  @P4 STG.E.U16 desc[UR36][R6.64+0x10], R30 ;  /* 0x0000101e06004986 */ /* 0x000fe2000c101524 */
[----:B------:R-:W-:Y:S02]  /*3740*/  ISETP.GT.AND P4, PT, R0, RZ, P2 ;  /* 0x000000ff0000720c */ /* 0x000fe40001784270 */
[----:B------:R-:W-:Y:S02]  /*3750*/  F2FP.F16.F32.PACK_AB R33, RZ, R33 ;  /* 0x00000021ff21723e */ /* 0x000fe400000000ff */
[----:B------:R-:W-:Y:S01]  /*3760*/  ISETP.GT.AND P1, PT, R22, 0x18, PT ;  /* 0x000000181600780c */ /* 0x000fe20003f24270 */
[----:B------:R-:W-:Y:S01]  /*3770*/  @P5 STG.E.U16 desc[UR36][R6.64+0x12], R31 ;  /* 0x0000121f06005986 */ /* 0x000fe2000c101524 */
[----:B------:R-:W-:Y:S02]  /*3780*/  ISETP.GT.AND P5, PT, R0, RZ, P3 ;  /* 0x000000ff0000720c */ /* 0x000fe40001fa4270 */
[----:B------:R-:W-:-:S02]  /*3790*/  ISETP.GT.AND P0, PT, R22, 0x19, PT ;  /* 0x000000191600780c */ /* 0x000fc40003f04270 */
[C---:B------:R-:W-:Y:S02]  /*37a0*/  ISETP.GT.AND P3, PT, R0.reuse, 0x8, P3 ;  /* 0x000000080000780c */ /* 0x040fe40001f64270 */
[C---:B------:R-:W-:Y:S02]  /*37b0*/  ISETP.GT.AND P2, PT, R0.reuse, 0x8, P2 ;  /* 0x000000080000780c */ /* 0x040fe40001744270 */
[----:B------:R-:W-:Y:S02]  /*37c0*/  F2FP.F16.F32.PACK_AB R34, RZ, R34 ;  /* 0x00000022ff22723e */ /* 0x000fe400000000ff */
[----:B------:R-:W-:Y:S02]  /*37d0*/  F2FP.F16.F32.PACK_AB R35, RZ, R35 ;  /* 0x00000023ff23723e */ /* 0x000fe400000000ff */
[----:B------:R-:W-:Y:S01]  /*37e0*/  F2FP.F16.F32.PACK_AB R36, RZ, R36 ;  /* 0x00000024ff24723e */ /* 0x000fe200000000ff */
[----:B------:R-:W-:Y:S01]  /*37f0*/  @P5 STG.E.U16 desc[UR36][R4.64+0x20], R32 ;  /* 0x0000202004005986 */ /* 0x000fe2000c101524 */
[----:B------:R-:W-:-:S02]  /*3800*/  ISETP.GT.AND P5, PT, R0, RZ, P0 ;  /* 0x000000ff0000720c */ /* 0x000fc400007a4270 */
[C---:B------:R-:W-:Y:S01]  /*3810*/  ISETP.GT.AND P0, PT, R0.reuse, 0x8, P0 ;  /* 0x000000080000780c */ /* 0x040fe20000704270 */
[----:B------:R-:W-:Y:S01]  /*3820*/  @P4 STG.E.U16 desc[UR36][R4.64+0x22], R33 ;  /* 0x0000222104004986 */ /* 0x000fe2000c101524 */
[C---:B------:R-:W-:Y:S02]  /*3830*/  ISETP.GT.AND P4, PT, R0.reuse, RZ, P1 ;  /* 0x000000ff0000720c */ /* 0x040fe40000f84270 */
[----:B------:R-:W-:Y:S01]  /*3840*/  ISETP.GT.AND P1, PT, R0, 0x8, P1 ;  /* 0x000000080000780c */ /* 0x000fe20000f24270 */
[----:B------:R-:W-:Y:S01]  /*3850*/  @P3 STG.E.U16 desc[UR36][R6.64+0x20], R34 ;  /* 0x0000202206003986 */ /* 0x000fe2000c101524 */
[----:B------:R-:W-:Y:S02]  /*3860*/  F2FP.F16.F32.PACK_AB R37, RZ, R37 ;  /* 0x00000025ff25723e */ /* 0x000fe400000000ff */
[----:B------:R-:W-:Y:S01]  /*3870*/  F2FP.F16.F32.PACK_AB R38, RZ, R38 ;  /* 0x00000026ff26723e */ /* 0x000fe200000000ff */
[----:B------:R-:W-:Y:S01]  /*3880*/  @P2 STG.E.U16 desc[UR36][R6.64+0x22], R35 ;  /* 0x0000222306002986 */ /* 0x000fe2000c101524 */
[----:B------:R-:W-:-:S05]  /*3890*/  F2FP.F16.F32.PACK_AB R39, RZ, R39 ;  /* 0x00000027ff27723e */ /* 0x000fca00000000ff */
[----:B------:R-:W-:Y:S04]  /*38a0*/  @P4 STG.E.U16 desc[UR36][R4.64+0x30], R36 ;  /* 0x0000302404004986 */ /* 0x000fe8000c101524 */
[----:B------:R0:W-:Y:S02]  /*38b0*/  @P5 STG.E.U16 desc[UR36][R4.64+0x32], R37 ;  /* 0x0000322504005986 */ /* 0x0001e4000c101524 */
[----:B0-----:R-:W-:Y:S02]  /*38c0*/  @P1 IMAD.MOV.U32 R4, RZ, RZ, R6 ;  /* 0x000000ffff041224 */ /* 0x001fe400078e0006 */
[----:B------:R-:W-:-:S05]  /*38d0*/  @P1 IMAD.MOV.U32 R5, RZ, RZ, R7 ;  /* 0x000000ffff051224 */ /* 0x000fca00078e0007 */
[----:B------:R0:W-:Y:S04]  /*38e0*/  @P1 STG.E.U16 desc[UR36][R4.64+0x30], R38 ;  /* 0x0000302604001986 */ /* 0x0001e8000c101524 */
[----:B------:R0:W-:Y:S02]  /*38f0*/  @P0 STG.E.U16 desc[UR36][R6.64+0x32], R39 ;  /* 0x0000322706000986 */ /* 0x0001e4000c101524 */
.L_x_69:
[----:B------:R-:W-:Y:S05]  /*3900*/  BSYNC B0 ;  /* 0x0000000000007941 */ /* 0x000fea0003800000 */
.L_x_39:
[----:B0-----:R-:W2:Y:S01]  /*3910*/  LDL.64 R4, [R1] ;  /* 0x0000000001047983 */ /* 0x001ea20000100a00 */
[----:B------:R-:W-:Y:S01]  /*3920*/  ULDC.64 UR4, c[0x0][0x650] ;  /* 0x0001940000047ab9 */ /* 0x000fe20000000a00 */
[----:B------:R-:W-:Y:S02]  /*3930*/  IMAD.U32 R0, RZ, RZ, UR44 ;  /* 0x0000002cff007e24 */ /* 0x000fe4000f8e00ff */
[----:B-----5:R-:W-:Y:S02]  /*3940*/  IMAD.MOV.U32 R19, RZ, RZ, -0x1 ;  /* 0xffffffffff137424 */ /* 0x020fe400078e00ff */
[----:B------:R0:W-:Y:S01]  /*3950*/  SYNCS.ARRIVE.TRANS64.A1T0 RZ, [R0+UR48], RZ ;  /* 0x000000ff00ff79a7 */ /* 0x0001e20008100030 */
[----:B------:R-:W-:Y:S02]  /*3960*/  IMAD.MOV.U32 R22, RZ, RZ, -0x1 ;  /* 0xffffffffff167424 */ /* 0x000fe400078e00ff */
[----:B------:R-:W-:Y:S01]  /*3970*/  IMAD.MOV.U32 R17, RZ, RZ, -0x1 ;  /* 0xffffffffff117424 */ /* 0x000fe200078e00ff */
[----:B0-----:R-:W-:-:S02]  /*3980*/  PRMT R0, RZ, 0x7610, R0 ;  /* 0x00007610ff007816 */ /* 0x001fc40000000000 */
[----:B--2---:R-:W-:-:S05]  /*3990*/  LEA R18, P0, R4, R18, 0x1 ;  /* 0x0000001204127211 */ /* 0x004fca00078008ff */
[----:B------:R-:W-:Y:S01]  /*39a0*/  IMAD.X R2, R53, 0x1, R2, P0 ;  /* 0x0000000135027824 */ /* 0x000fe200000e0602 */
[----:B------:R-:W-:-:S04]  /*39b0*/  ISETP.GE.U32.AND P0, PT, R18, UR4, PT ;  /* 0x0000000412007c0c */ /* 0x000fc8000bf06070 */
[----:B------:R-:W-:-:S13]  /*39c0*/  ISETP.GE.U32.AND.EX P0, PT, R2, UR5, PT, P0 ;  /* 0x0000000502007c0c */ /* 0x000fda000bf06100 */
[----:B------:R-:W-:Y:S05]  /*39d0*/  @P0 BRA `(.L_x_70) ;  /* 0x0000000400500947 */ /* 0x000fea0003800000 */
[----:B------:R-:W0:Y:S01]  /*39e0*/  LDC.64 R10, c[0x0][0x628] ;  /* 0x00018a00ff0a7b82 */ /* 0x000e220000000a00 */
[----:B------:R-:W2:Y:S01]  /*39f0*/  S2R R12, SR_CTAID.X ;  /* 0x00000000000c7919 */ /* 0x000ea20000002500 */
[----:B-1-34-:R-:W-:Y:S02]  /*3a00*/  IMAD.MOV.U32 R8, RZ, RZ, R18 ;  /* 0x000000ffff087224 */ /* 0x01afe400078e0012 */
[----:B------:R-:W-:Y:S01]  /*3a10*/  IMAD.MOV.U32 R9, RZ, RZ, R2 ;  /* 0x000000ffff097224 */ /* 0x000fe200078e0002 */
[----:B------:R-:W1:Y:S03]  /*3a20*/  S2R R20, SR_CTAID.Y ;  /* 0x0000000000147919 */ /* 0x000e660000002600 */
[----:B------:R-:W3:Y:S08]  /*3a30*/  LDC R0, c[0x0][0x630] ;  /* 0x00018c00ff007b82 */ /* 0x000ef00000000800 */
[----:B------:R-:W4:Y:S01]  /*3a40*/  LDC.64 R14, c[0x0][0x620] ;  /* 0x00018800ff0e7b82 */ /* 0x000f220000000a00 */
[----:B0-----:R-:W-:-:S04]  /*3a50*/  ISETP.NE.U32.AND P0, PT, R10, RZ, PT ;  /* 0x000000ff0a00720c */ /* 0x001fc80003f05070 */
[----:B------:R-:W-:-:S13]  /*3a60*/  ISETP.NE.AND.EX P0, PT, R11, RZ, PT, P0 ;  /* 0x000000ff0b00720c */ /* 0x000fda0003f05300 */
[----:B-1234-:R-:W-:Y:S05]  /*3a70*/  @!P0 BRA `(.L_x_71) ;  /* 0x0000000000288947 */ /* 0x01efea0003800000 */
[----:B------:R-:W0:Y:S02]  /*3a80*/  LDC R3, c[0x0][0x634] ;  /* 0x00018d00ff037b82 */ /* 0x000e240000000800 */
        /* <DEDUP_REMOVED lines=9> */
.L_x_71:
[-CC-:B------:R-:W-:Y:S01]  /*3b20*/  SHF.R.U64 R17, R8, R0.reuse, R9.reuse ;  /* 0x0000000008117219 */ /* 0x180fe20000001209 */
[----:B------:R-:W0:Y:S01]  /*3b30*/  LDC.64 R26, c[0x0][0x640] ;  /* 0x00019000ff1a7b82 */ /* 0x000e220000000a00 */
[----:B------:R-:W-:Y:S01]  /*3b40*/  SHF.R.U32.HI R0, RZ, R0, R9 ;  /* 0x00000000ff007219 */ /* 0x000fe20000011609 */
[----:B------:R-:W-:Y:S01]  /*3b50*/  IMAD.MOV.U32 R19, RZ, RZ, R2 ;  /* 0x000000ffff137224 */ /* 0x000fe200078e0002 */
[----:B------:R-:W-:Y:S01]  /*3b60*/  IADD3 R3, P0, RZ, -R17, RZ ;  /* 0x80000011ff037210 */ /* 0x000fe20007f1e0ff */
[----:B------:R-:W-:Y:S01]  /*3b70*/  ULDC UR4, c[0x0][0x150] ;  /* 0x0000540000047ab9 */ /* 0x000fe20000000800 */
[----:B------:R-:W-:-:S03]  /*3b80*/  I2FP.F32.U32 R7, R12 ;  /* 0x0000000c00077245 */ /* 0x000fc60000201000 */
[----:B------:R-:W1:Y:S01]  /*3b90*/  LDC R6, c[0x0][0x618] ;  /* 0x00018600ff067b82 */ /* 0x000e620000000800 */
[----:B------:R-:W-:Y:S02]  /*3ba0*/  IMAD.X R5, RZ, RZ, ~R0, P0 ;  /* 0x000000ffff057224 */ /* 0x000fe400000e0e00 */
[----:B------:R-:W-:Y:S01]  /*3bb0*/  FMUL R7, R7, UR4 ;  /* 0x0000000407077c20 */ /* 0x000fe20008400000 */
[----:B------:R-:W-:Y:S01]  /*3bc0*/  ULDC UR4, c[0x0][0x154] ;  /* 0x0000550000047ab9 */ /* 0x000fe20000000800 */
[-C--:B------:R-:W-:Y:S02]  /*3bd0*/  IMAD R0, R5, R14.reuse, RZ ;  /* 0x0000000e05007224 */ /* 0x080fe400078e02ff */
[C---:B------:R-:W-:Y:S01]  /*3be0*/  IMAD.WIDE.U32 R4, R3.reuse, R14, R18 ;  /* 0x0000000e03047225 */ /* 0x040fe200078e0012 */
[----:B------:R-:W2:Y:S01]  /*3bf0*/  LDC R11, c[0x0][0x608] ;  /* 0x00018200ff0b7b82 */ /* 0x000ea20000000800 */
[----:B------:R-:W3:Y:S02]  /*3c00*/  F2I.U32.TRUNC.NTZ R7, R7 ;  /* 0x0000000700077305 */ /* 0x000ee4000020f000 */
[----:B------:R-:W-:-:S04]  /*3c10*/  IMAD R3, R3, R15, R0 ;  /* 0x0000000f03037224 */ /* 0x000fc800078e0200 */
[----:B------:R-:W-:Y:S01]  /*3c20*/  IMAD.IADD R3, R5, 0x1, R3 ;  /* 0x0000000105037824 */ /* 0x000fe200078e0203 */
[----:B------:R-:W4:Y:S01]  /*3c30*/  LDC R25, c[0x0][0x658] ;  /* 0x00019600ff197b82 */ /* 0x000f220000000800 */
[----:B------:R-:W-:Y:S02]  /*3c40*/  I2FP.F32.U32 R5, R20 ;  /* 0x0000001400057245 */ /* 0x000fe40000201000 */
[----:B0-----:R-:W-:-:S04]  /*3c50*/  ISETP.NE.U32.AND P0, PT, R26, RZ, PT ;  /* 0x000000ff1a00720c */ /* 0x001fc80003f05070 */
[----:B------:R-:W-:Y:S01]  /*3c60*/  ISETP.NE.AND.EX P0, PT, R27, RZ, PT, P0 ;  /* 0x000000ff1b00720c */ /* 0x000fe20003f05300 */
[----:B------:R-:W0:Y:S01]  /*3c70*/  LDC R9, c[0x0][0x144] ;  /* 0x00005100ff097b82 */ /* 0x000e220000000800 */
[-C--:B-1----:R-:W-:Y:S01]  /*3c80*/  SHF.R.U64 R13, R4, R6.reuse, R3 ;  /* 0x00000006040d7219 */ /* 0x082fe20000001203 */
[----:B---3--:R-:W-:Y:S01]  /*3c90*/  IMAD.MOV R7, RZ, RZ, -R7 ;  /* 0x000000ffff077224 */ /* 0x008fe200078e0a07 */
[----:B------:R-:W-:Y:S01]  /*3ca0*/  SHF.R.U32.HI R0, RZ, R6, R3 ;  /* 0x00000006ff007219 */ /* 0x000fe20000011603 */
[----:B------:R-:W-:-:S04]  /*3cb0*/  FMUL R3, R5, UR4 ;  /* 0x0000000405037c20 */ /* 0x000fc80008400000 */
[----:B------:R-:W1:Y:S01]  /*3cc0*/  LDC R21, c[0x0][0x148] ;  /* 0x00005200ff157b82 */ /* 0x000e620000000800 */
[----:B------:R3:W0:Y:S01]  /*3cd0*/  F2I.U32.TRUNC.NTZ R10, R3 ;  /* 0x00000003000a7305 */ /* 0x000622000020f000 */
[-CC-:B--2---:R-:W-:Y:S02]  /*3ce0*/  SHF.R.U64 R15, R13, R11.reuse, R0.reuse ;  /* 0x0000000b0d0f7219 */ /* 0x184fe40000001200 */
[----:B------:R-:W-:-:S04]  /*3cf0*/  SHF.R.U32.HI R0, RZ, R11, R0 ;  /* 0x0000000bff007219 */ /* 0x000fc80000011600 */
[----:B------:R-:W2:Y:S01]  /*3d00*/  LDC R14, c[0x0][0x648] ;  /* 0x00019200ff0e7b82 */ /* 0x000ea20000000800 */
[-CC-:B----4-:R-:W-:Y:S02]  /*3d10*/  SHF.R.U64 R19, R15, R25.reuse, R0.reuse ;  /* 0x000000190f137219 */ /* 0x190fe40000001200 */
[----:B------:R-:W-:-:S03]  /*3d20*/  SHF.R.U32.HI R5, RZ, R25, R0 ;  /* 0x00000019ff057219 */ /* 0x000fc60000011600 */
[----:B------:R-:W-:Y:S02]  /*3d30*/  IMAD.MOV.U32 R4, RZ, RZ, R19 ;  /* 0x000000ffff047224 */ /* 0x000fe400078e0013 */
[----:B------:R-:W4:Y:S01]  /*3d40*/  LDC R22, c[0x0][0x638] ;  /* 0x00018e00ff167b82 */ /* 0x000f220000000800 */
[----:B0-----:R-:W-:-:S07]  /*3d50*/  IMAD R12, R9, R7, R12 ;  /* 0x00000007090c7224 */ /* 0x001fce00078e020c */
[----:B------:R-:W0:Y:S08]  /*3d60*/  LDC R24, c[0x0][0x610] ;  /* 0x00018400ff187b82 */ /* 0x000e300000000800 */
[----:B------:R-:W0:Y:S01]  /*3d70*/  LDC R28, c[0x0][0x600] ;  /* 0x00018000ff1c7b82 */ /* 0x000e220000000800 */
[----:B-1-3--:R-:W-:Y:S05]  /*3d80*/  @!P0 BRA `(.L_x_72) ;  /* 0x0000000000288947 */ /* 0x00afea0003800000 */
[----:B------:R-:W1:Y:S02]  /*3d90*/  LDC R0, c[0x0][0x64c] ;  /* 0x00019300ff007b82 */ /* 0x000e640000000800 */
[----:B-1----:R-:W-:-:S05]  /*3da0*/  IADD3 R3, P0, R19, R0, RZ ;  /* 0x0000000013037210 */ /* 0x002fca0007f1e0ff */
        /* <DEDUP_REMOVED lines=8> */
.L_x_72:
[----:B------:R-:W-:Y:S01]  /*3e30*/  ISETP.NE.AND P0, PT, R23, 0x1, PT ;  /* 0x000000011700780c */ /* 0x000fe20003f05270 */
[----:B------:R-:W-:Y:S01]  /*3e40*/  IMAD.MOV R10, RZ, RZ, -R10 ;  /* 0x000000ffff0a7224 */ /* 0x000fe200078e0a0a */
[----:B--2---:R-:W-:Y:S02]  /*3e50*/  SHF.R.U64 R0, R4, R14, R5 ;  /* 0x0000000e04007219 */ /* 0x004fe40000001205 */
[----:B------:R-:W-:Y:S02]  /*3e60*/  LOP3.LUT R3, R15, R54, RZ, 0xc0, !PT ;  /* 0x000000360f037212 */ /* 0x000fe400078ec0ff */
[----:B------:R-:W-:Y:S01]  /*3e70*/  LOP3.LUT R13, R13, R52, RZ, 0xc0, !PT ;  /* 0x000000340d0d7212 */ /* 0x000fe200078ec0ff */
[----:B------:R-:W-:Y:S02]  /*3e80*/  IMAD.MOV R4, RZ, RZ, -R0 ;  /* 0x000000ffff047224 */ /* 0x000fe400078e0a00 */
[----:B------:R-:W-:Y:S02]  /*3e90*/  IMAD R3, R50, R0, R3 ;  /* 0x0000000032037224 */ /* 0x000fe400078e0203 */
[----:B----4-:R-:W-:-:S02]  /*3ea0*/  IMAD R0, R4, R22, R19 ;  /* 0x0000001604007224 */ /* 0x010fc400078e0213 */
[----:B------:R-:W-:Y:S02]  /*3eb0*/  @P0 IMAD R12, R21, R10, R20 ;  /* 0x0000000a150c0224 */ /* 0x000fe400078e0214 */
[----:B0-----:R-:W-:Y:S02]  /*3ec0*/  IMAD R4, R0, R28, R13 ;  /* 0x0000001c00047224 */ /* 0x001fe400078e020d */
[----:B------:R-:W-:Y:S02]  /*3ed0*/  IMAD R19, R3, R24, R12 ;  /* 0x0000001803137224 */ /* 0x000fe400078e020c */
[----:B------:R-:W-:-:S03]  /*3ee0*/  IMAD.MOV.U32 R3, RZ, RZ, 0x1 ;  /* 0x00000001ff037424 */ /* 0x000fc600078e00ff */
[----:B------:R-:W-:Y:S02]  /*3ef0*/  SEL R22, R4, R19, !P0 ;  /* 0x0000001304167207 */ /* 0x000fe40004000000 */
[----:B------:R-:W-:Y:S02]  /*3f00*/  PRMT R0, R3, 0x7610, R0 ;  /* 0x0000761003007816 */ /* 0x000fe40000000000 */
[----:B------:R-:W-:-:S07]  /*3f10*/  SEL R19, R19, R4, !P0 ;  /* 0x0000000413137207 */ /* 0x000fce0004000000 */
.L_x_70:
[----:B------:R-:W-:Y:S01]  /*3f20*/  UIMAD.WIDE.U32 UR4, UR38, -0x45306eb3, URZ ;  /* 0xbacf914d260478a5 */ /* 0x000fe2000f8e003f */
[----:B------:R-:W-:Y:S02]  /*3f30*/  LOP3.LUT P0, RZ, R0, 0xff, RZ, 0xc0, !PT ;  /* 0x000000ff00ff7812 */ /* 0x000fe4000780c0ff */
[----:B------:R-:W-:Y:S01]  /*3f40*/  LOP3.LUT R57, R57, 0x1, RZ, 0x3c, !PT ;  /* 0x0000000139397812 */ /* 0x000fe200078e3cff */
[----:B------:R-:W-:-:S04]  /*3f50*/  UIADD3 UR4, UR38, -UR5, URZ ;  /* 0x8000000526047290 */ /* 0x000fc8000fffe03f */
[----:B------:R-:W-:-:S04]  /*3f60*/  ULEA.HI UR4, UR4, UR5, URZ, 0x1f ;  /* 0x0000000504047291 */ /* 0x000fc8000f8ff83f */
[----:B------:R-:W-:-:S04]  /*3f70*/  USHF.R.U32.HI UR4, URZ, 0x5, UR4 ;  /* 0x000000053f047899 */ /* 0x000fc80008011604 */
[----:B------:R-:W-:Y:S01]  /*3f80*/  UIMAD UR38, UR4, -0x25, UR38 ;  /* 0xffffffdb042678a4 */ /* 0x000fe2000f8e0226 */
[----:B------:R-:W-:Y:S11]  /*3f90*/  @P0 BRA `(.L_x_73) ;  /* 0xffffffdc00340947 */ /* 0x000ff6000383ffff */
[----:B------:R-:W-:Y:S05]  /*3fa0*/  EXIT ;  /* 0x000000000000794d */ /* 0x000fea0003800000 */
.L_x_18:
[----:B------:R-:W-:-:S08]  /*3fb0*/  ISETP.NE.AND P0, PT, R0, RZ, PT ;  /* 0x000000ff0000720c */ /* 0x000fd00003f05270 */
[----:B0-----:R-:W0:-:S00]  /*3fc0*/  USETMAXREG.DEALLOC.CTAPOOL 0x28 ;  /* 0x00000028000079c8 */ /* 0x001e0000080e0500 */
[----:B------:R-:W-:Y:S05]  /*3fd0*/  @P0 EXIT ;  /* 0x000000000000094d */ /* 0x000fea0003800000 */
[----:B0-----:R-:W-:Y:S01]  /*3fe0*/  LOP3.LUT P0, RZ, R8, 0xff, RZ, 0xc0, !PT ;  /* 0x000000ff08ff7812 */ /* 0x001fe2000780c0ff */
[----:B------:R-:W-:Y:S02]  /*3ff0*/  IMAD.MOV.U32 R0, RZ, RZ, 0x1 ;  /* 0x00000001ff007424 */ /* 0x000fe400078e00ff */
[----:B------:R-:W-:-:S10]  /*4000*/  IMAD.MOV.U32 R9, RZ, RZ, RZ ;  /* 0x000000ffff097224 */ /* 0x000fd400078e00ff */
[----:B------:R-:W-:Y:S05]  /*4010*/  @!P0 BRA `(.L_x_74) ;  /* 0x0000000c003c8947 */ /* 0x000fea0003800000 */
[----:B------:R-:W0:Y:S01]  /*4020*/  S2R R8, SR_CgaCtaId ;  /* 0x0000000000087919 */ /* 0x000e220000008800 */
[----:B------:R-:W-:Y:S01]  /*4030*/  LOP3.LUT P0, RZ, R3, 0x1f, RZ, 0xc0, !PT ;  /* 0x0000001f03ff7812 */ /* 0x000fe2000780c0ff */
[----:B------:R-:W-:Y:S01]  /*4040*/  ULDC UR5, c[0x0][0x658] ;  /* 0x0001960000057ab9 */ /* 0x000fe20000000800 */
[----:B------:R-:W-:Y:S01]  /*4050*/  UMOV UR6, 0xffffffff ;  /* 0xffffffff00067882 */ /* 0x000fe20000000000 */
[----:B------:R-:W-:Y:S01]  /*4060*/  BSSY B0, `(.L_x_74) ;  /* 0x00000ca000007945 */ /* 0x000fe20003800000 */
[----:B------:R-:W-:Y:S01]  /*4070*/  USHF.L.U32 UR6, UR6, UR5, URZ ;  /* 0x0000000506067299 */ /* 0x000fe2000800063f */
[C---:B------:R-:W-:Y:S01]  /*4080*/  ISETP.NE.AND P2, PT, R4.reuse, RZ, PT ;  /* 0x000000ff0400720c */ /* 0x040fe20003f45270 */
[----:B------:R-:W-:Y:S01]  /*4090*/  IMAD.MOV.U32 R10, RZ, RZ, 0x1 ;  /* 0x00000001ff0a7424 */ /* 0x000fe200078e00ff */
[----:B------:R-:W-:Y:S01]  /*40a0*/  ISETP.NE.OR P0, PT, R4, RZ, !P0 ;  /* 0x000000ff0400720c */ /* 0x000fe20004705670 */
[----:B------:R-:W-:Y:S01]  /*40b0*/  IMAD.MOV.U32 R0, RZ, RZ, 0x1 ;  /* 0x00000001ff007424 */ /* 0x000fe200078e00ff */
[----:B------:R-:W-:Y:S01]  /*40c0*/  LOP3.LUT R3, R16, 0x2, RZ, 0xfc, !PT ;  /* 0x0000000210037812 */ /* 0x000fe200078efcff */
[----:B------:R-:W-:Y:S01]  /*40d0*/  IMAD.MOV.U32 R9, RZ, RZ, RZ ;  /* 0x000000ffff097224 */ /* 0x000fe200078e00ff */
[----:B------:R-:W-:Y:S01]  /*40e0*/  ULDC UR4, c[0x0][0x600] ;  /* 0x0001800000047ab9 */ /* 0x000fe20000000800 */
[----:B------:R-:W-:Y:S01]  /*40f0*/  UMOV UR7, 0x1 ;  /* 0x0000000100077882 */ /* 0x000fe20000000000 */
[----:B------:R-:W-:-:S02]  /*4100*/  UIADD3 UR19, UR40, 0x1, URZ ;  /* 0x0000000128137890 */ /* 0x000fc4000fffe03f */
[----:B------:R-:W-:Y:S02]  /*4110*/  UIADD3 UR15, UR4, -0x1, URZ ;  /* 0xffffffff040f7890 */ /* 0x000fe4000fffe03f */
[----:B------:R-:W-:Y:S02]  /*4120*/  USHF.L.U32 UR17, UR7, UR5, URZ ;  /* 0x0000000507117299 */ /* 0x000fe4000800063f */
[----:B------:R-:W-:Y:S01]  /*4130*/  ULOP3.LUT UR16, URZ, UR6, URZ, 0x33, !UPT ;  /* 0x000000063f107292 */ /* 0x000fe2000f8e333f */
[----:B------:R-:W-:Y:S01]  /*4140*/  ULDC.64 UR20, c[0x0][0x198] ;  /* 0x0000660000147ab9 */ /* 0x000fe20000000a00 */
[C---:B0-----:R-:W-:Y:S02]  /*4150*/  IMAD.SHL.U32 R12, R8.reuse, 0x10, RZ ;  /* 0x00000010080c7824 */ /* 0x041fe400078e00ff */
[----:B------:R-:W-:-:S03]  /*4160*/  IMAD.SHL.U32 R8, R8, 0x200, RZ ;  /* 0x0000020008087824 */ /* 0x000fc600078e00ff */
[----:B------:R-:W-:Y:S02]  /*4170*/  LOP3.LUT R12, R12, 0x10, RZ, 0xc0, !PT ;  /* 0x000000100c0c7812 */ /* 0x000fe400078ec0ff */
[----:B------:R-:W-:-:S07]  /*4180*/  LOP3.LUT R8, R8, 0x200, RZ, 0xc0, !PT ;  /* 0x0000020008087812 */ /* 0x000fce00078ec0ff */
.L_x_86:
[----:B------:R-:W-:-:S03]  /*4190*/  UMOV UR4, 0xffffffff ;  /* 0xffffffff00047882 */ /* 0x000fc60000000000 */
[----:B------:R-:W-:Y:S05]  /*41a0*/  BRA.DIV UR4, `(.L_x_75) ;  /* 0x0000002204987947 */ /* 0x000fea000b800000 */
[----:B------:R-:W-:-:S13]  /*41b0*/  ELECT P6, URZ, PT ;  /* 0x00000000003f782f */ /* 0x000fda00038c0000 */
.L_x_132:
[----:B------:R-:W0:Y:S01]  /*41c0*/  LDC R4, c[0x0][0x28c] ;  /* 0x0000a300ff047b82 */ /* 0x000e220000000800 */
[----:B------:R-:W-:Y:S01]  /*41d0*/  BSSY B1, `(.L_x_76) ;  /* 0x0000039000017945 */ /* 0x000fe20003800000 */
[----:B0-----:R-:W-:-:S13]  /*41e0*/  ISETP.LT.OR P6, PT, R4, 0x1, !P6 ;  /* 0x000000010400780c */ /* 0x001fda00077c1670 */
[----:B------:R-:W-:Y:S05]  /*41f0*/  @P6 BRA `(.L_x_77) ;  /* 0x0000000000d86947 */ /* 0x000fea0003800000 */
[----:B------:R-:W-:Y:S02]  /*4200*/  IMAD R22, R22, 0x20, R12 ;  /* 0x0000002016167824 */ /* 0x000fe400078e020c */
[----:B------:R-:W-:Y:S02]  /*4210*/  IMAD.SHL.U32 R19, R19, 0x40, RZ ;  /* 0x0000004013137824 */ /* 0x000fe400078e00ff */
[----:B------:R-:W-:Y:S02]  /*4220*/  IMAD.MOV.U32 R15, RZ, RZ, RZ ;  /* 0x000000ffff0f7224 */ /* 0x000fe400078e00ff */
[----:B------:R-:W-:Y:S02]  /*4230*/  IMAD.U32 R20, RZ, RZ, UR19 ;  /* 0x00000013ff147e24 */ /* 0x000fe4000f8e00ff */
[----:B------:R-:W-:Y:S02]  /*4240*/  IMAD.MOV.U32 R4, RZ, RZ, R0 ;  /* 0x000000ffff047224 */ /* 0x000fe400078e0000 */
[----:B------:R-:W-:-:S07]  /*4250*/  IMAD.MOV.U32 R5, RZ, RZ, R9 ;  /* 0x000000ffff057224 */ /* 0x000fce00078e0009 */
.L_x_81:
[----:B------:R-:W0:Y:S01]  /*4260*/  S2R R7, SR_CgaCtaId ;  /* 0x0000000000077919 */ /* 0x000e220000008800 */
[----:B------:R-:W-:-:S04]  /*4270*/  MOV R6, 0x400 ;  /* 0x0000040000067802 */ /* 0x000fc80000000f00 */
[----:B0-----:R-:W-:Y:S02]  /*4280*/  LEA R14, R7, R6, 0x18 ;  /* 0x00000006070e7211 */ /* 0x001fe400078ec0ff */
[----:B------:R-:W-:Y:S01]  /*4290*/  SHF.L.U32 R6, R4, 0x1f, RZ ;  /* 0x0000001f04067819 */ /* 0x000fe200000006ff */
[----:B------:R-:W0:Y:S02]  /*42a0*/  @!P2 LDC R7, c[0x0][0x500] ;  /* 0x00014000ff07ab82 */ /* 0x000e240000000800 */
[----:B------:R-:W-:-:S04]  /*42b0*/  IMAD R13, R5, 0x8, R14 ;  /* 0x00000008050d7824 */ /* 0x000fc800078e020e */
[----:B------:R-:W1:Y:S02]  /*42c0*/  SYNCS.PHASECHK.TRANS64.TRYWAIT P1, [R13+URZ+0x128], R6 ;  /* 0x000128060d0075a7 */ /* 0x000e64000802017f */
[----:B-1----:R-:W-:Y:S05]  /*42d0*/  @!P1 BRA `(.L_x_78) ;  /* 0x00000020006c9947 */ /* 0x002fea0003800000 */
.L_x_133:
[----:B-1----:R-:W-:Y:S01]  /*42e0*/  PRMT R6, R3, 0x9910, RZ ;  /* 0x0000991003067816 */ /* 0x002fe200000000ff */
[----:B0-----:R0:W-:Y:S03]  /*42f0*/  @!P2 SYNCS.ARRIVE.TRANS64 RZ, [R13+URZ], R7 ;  /* 0x000000070dffa9a7 */ /* 0x0011e6000800003f */
[----:B------:R-:W-:-:S13]  /*4300*/  ISETP.NE.AND P1, PT, R6, 0x2, PT ;  /* 0x000000020600780c */ /* 0x000fda0003f25270 */
[----:B0-----:R-:W-:Y:S05]  /*4310*/  @P1 BRA `(.L_x_79) ;  /* 0x0000000000041947 */ /* 0x001fea0003800000 */
[----:B------:R-:W-:Y:S01]  /*4320*/  BPT.TRAP 0x1 ;  /* 0x000000040000795c */ /* 0x000fe20000300000 */
.L_x_79:
[----:B------:R-:W-:Y:S05]  /*4330*/  @P0 BRA `(.L_x_80) ;  /* 0x0000000000040947 */ /* 0x000fea0003800000 */
[----:B------:R-:W-:Y:S01]  /*4340*/  BPT.TRAP 0x1 ;  /* 0x000000040000795c */ /* 0x000fe20000300000 */
.L_x_80:
[----:B------:R-:W-:Y:S01]  /*4350*/  IMAD R6, R5, 0x400, R8 ;  /* 0x0000040005067824 */ /* 0x000fe200078e0208 */
[----:B------:R-:W-:Y:S01]  /*4360*/  R2UR UR9, R13 ;  /* 0x000000000d0972ca */ /* 0x000fe200000e0000 */
[--C-:B------:R-:W-:Y:S01]  /*4370*/  IMAD R7, R5, 0x1000, R14.reuse ;  /* 0x0000100005077824 */ /* 0x100fe200078e020e */
[----:B------:R-:W-:Y:S01]  /*4380*/  UIADD3 UR4, UP0, UR20, 0xf0, URZ ;  /* 0x000000f014047890 */ /* 0x000fe2000ff1e03f */
[----:B------:R-:W-:Y:S01]  /*4390*/  IMAD R6, R6, 0x2, R14 ;  /* 0x0000000206067824 */ /* 0x000fe200078e020e */
[----:B------:R-:W-:Y:S01]  /*43a0*/  R2UR UR11, R19 ;  /* 0x00000000130b72ca */ /* 0x000fe200000e0000 */
[----:B------:R-:W-:Y:S01]  /*43b0*/  VIADD R20, R20, 0xffffffff ;  /* 0xffffffff14147836 */ /* 0x000fe20000000000 */
[----:B------:R-:W-:Y:S01]  /*43c0*/  R2UR UR5, R7 ;  /* 0x00000000070572ca */ /* 0x000fe200000e0000 */
[----:B------:R-:W-:Y:S01]  /*43d0*/  UIADD3 UR22, UP1, UR20, 0x1f0, URZ ;  /* 0x000001f014167890 */ /* 0x000fe2000ff3e03f */
[----:B------:R-:W-:Y:S01]  /*43e0*/  R2UR UR8, R6 ;  /* 0x00000000060872ca */ /* 0x000fe200000e0000 */
[----:B------:R-:W-:Y:S01]  /*43f0*/  VIADD R5, R5, 0x1 ;  /* 0x0000000105057836 */ /* 0x000fe20000000000 */
[----:B------:R-:W-:Y:S01]  /*4400*/  R2UR UR10, R15 ;  /* 0x000000000f0a72ca */ /* 0x000fe200000e0000 */
[----:B------:R-:W-:Y:S01]  /*4410*/  UIADD3.X UR23, URZ, UR21, URZ, UP1, !UPT ;  /* 0x000000153f177290 */ /* 0x000fe20008ffe43f */
[----:B------:R-:W-:Y:S01]  /*4420*/  R2UR UR12, R17 ;  /* 0x00000000110c72ca */ /* 0x000fe200000e0000 */
[----:B------:R-:W-:Y:S01]  /*4430*/  UMOV UR6, 0x0 ;  /* 0x0000000000067882 */ /* 0x000fe20000000000 */
[----:B------:R-:W-:Y:S01]  /*4440*/  R2UR UR18, R22 ;  /* 0x00000000161272ca */ /* 0x000fe200000e0000 */
[----:B------:R-:W-:Y:S01]  /*4450*/  UMOV UR7, 0x10000000 ;  /* 0x1000000000077882 */ /* 0x000fe20000000000 */
[----:B------:R-:W-:Y:S01]  /*4460*/  ISETP.GT.AND P3, PT, R20, 0x1, PT ;  /* 0x000000011400780c */ /* 0x000fe20003f64270 */
[----:B------:R-:W-:Y:S01]  /*4470*/  UMOV UR24, 0x30000 ;  /* 0x0003000000187882 */ /* 0x000fe20000000000 */
[----:B------:R-:W-:Y:S01]  /*4480*/  ISETP.NE.AND P1, PT, R5, 0x25, PT ;  /* 0x000000250500780c */ /* 0x000fe20003f25270 */
[----:B------:R-:W-:Y:S01]  /*4490*/  UIADD3 UR13, UR5, 0x380, URZ ;  /* 0x00000380050d7890 */ /* 0x000fe2000fffe03f */
[----:B------:R-:W-:Y:S01]  /*44a0*/  VIADD R15, R15, 0x20 ;  /* 0x000000200f0f7836 */ /* 0x000fe20000000000 */
[----:B------:R-:W-:Y:S01]  /*44b0*/  UIADD3.X UR5, URZ, UR21, URZ, UP0, !UPT ;  /* 0x000000153f057290 */ /* 0x000fe200087fe43f */
[----:B------:R-:W-:Y:S01]  /*44c0*/  SEL R7, RZ, 0x1, P1 ;  /* 0x00000001ff077807 */ /* 0x000fe20000800000 */
[----:B------:R-:W-:Y:S01]  /*44d0*/  UIADD3 UR14, UR8, 0x25380, URZ ;  /* 0x00025380080e7890 */ /* 0x000fe2000fffe03f */
[----:B------:R-:W-:-:S02]  /*44e0*/  SEL R5, R5, RZ, P1 ;  /* 0x000000ff05057207 */ /* 0x000fc40000800000 */
[----:B------:R-:W-:Y:S01]  /*44f0*/  UMOV UR8, UR13 ;  /* 0x0000000d00087c82 */ /* 0x000fe20008000000 */
[----:B------:R-:W-:-:S03]  /*4500*/  LOP3.LUT R4, R4, R7, RZ, 0x3c, !PT ;  /* 0x0000000704047212 */ /* 0x000fc600078e3cff */
[----:B------:R0:W-:Y:S02]  /*4510*/  UTMALDG.3D [UR8], [UR4], desc[UR6] ;  /* 0x00000608040075b4 */ /* 0x0001e40008011000 */
[----:B0-----:R-:W-:Y:S01]  /*4520*/  UMOV UR8, UR14 ;  /* 0x0000000e00087c82 */ /* 0x001fe20008000000 */
[----:B------:R-:W-:Y:S02]  /*4530*/  UMOV UR11, UR18 ;  /* 0x00000012000b7c82 */ /* 0x000fe40008000000 */
[----:B------:R0:W-:Y:S02]  /*4540*/  UTMALDG.3D.MULTICAST [UR8], [UR22], UR24, desc[UR6] ;  /* 0x00000608160073b4 */ /* 0x0001e40008011818 */
[----:B0-----:R-:W-:Y:S05]  /*4550*/  @P3 BRA `(.L_x_81) ;  /* 0xfffffffc00403947 */ /* 0x001fea000383ffff */
.L_x_77:
[----:B------:R-:W-:Y:S05]  /*4560*/  BSYNC B1 ;  /* 0x0000000000017941 */ /* 0x000fea0003800000 */
.L_x_76:
[----:B------:R-:W2:Y:S01]  /*4570*/  LDL.64 R24, [R1] ;  /* 0x0000000001187983 */ /* 0x000ea20000100a00 */
[----:B------:R-:W-:Y:S01]  /*4580*/  LOP3.LUT P4, RZ, R10, 0xff, RZ, 0xc0, !PT ;  /* 0x000000ff0aff7812 */ /* 0x000fe2000788c0ff */
[----:B------:R-:W-:Y:S01]  /*4590*/  VIADD R6, R9, UR40 ;  /* 0x0000002809067c36 */ /* 0x000fe20008000000 */
[----:B------:R-:W-:Y:S01]  /*45a0*/  ULDC.64 UR4, c[0x0][0x650] ;  /* 0x0001940000047ab9 */ /* 0x000fe20000000a00 */
[----:B------:R-:W-:Y:S01]  /*45b0*/  IMAD.U32 R9, RZ, RZ, UR40 ;  /* 0x00000028ff097e24 */ /* 0x000fe2000f8e00ff */
[----:B------:R-:W-:Y:S01]  /*45c0*/  UISETP.GE.U32.AND UP0, UPT, UR40, 0x25, UPT ;  /* 0x000000252800788c */ /* 0x000fe2000bf06070 */
[C---:B------:R-:W-:Y:S01]  /*45d0*/  IMAD.WIDE.U32 R4, R6.reuse, -0x45306eb3, RZ ;  /* 0xbacf914d06047825 */ /* 0x040fe200078e00ff */
[C---:B------:R-:W-:Y:S01]  /*45e0*/  ISETP.GT.U32.AND P1, PT, R6.reuse, 0x24, PT ;  /* 0x000000240600780c */ /* 0x040fe20003f24070 */
[----:B------:R-:W-:Y:S02]  /*45f0*/  BSSY B1, `(.L_x_82) ;  /* 0x000006e000017945 */ /* 0x000fe40003800000 */
[----:B------:R-:W-:Y:S01]  /*4600*/  IMAD.IADD R4, R6, 0x1, -R5 ;  /* 0x0000000106047824 */ /* 0x000fe200078e0a05 */
[----:B------:R-:W-:Y:S01]  /*4610*/  ISETP.LT.U32.AND P1, PT, R9, 0x25, P1 ;  /* 0x000000250900780c */ /* 0x000fe20000f21070 */
[----:B------:R-:W-:Y:S01]  /*4620*/  IMAD.MOV.U32 R19, RZ, RZ, -0x1 ;  /* 0xffffffffff137424 */ /* 0x000fe200078e00ff */
[----:B------:R-:W-:Y:S01]  /*4630*/  PLOP3.LUT P3, PT, PT, PT, UP0, 0x80, 0x0 ;  /* 0x000000000000781c */ /* 0x000fe20003f6f008 */
[----:B------:R-:W0:Y:S01]  /*4640*/  @P4 S2R R10, SR_CgaCtaId ;  /* 0x00000000000a4919 */ /* 0x000e220000008800 */
[----:B------:R-:W-:Y:S01]  /*4650*/  @P4 MOV R7, 0x400 ;  /* 0x0000040000074802 */ /* 0x000fe20000000f00 */
[----:B------:R-:W-:Y:S01]  /*4660*/  IMAD.MOV.U32 R22, RZ, RZ, -0x1 ;  /* 0xffffffffff167424 */ /* 0x000fe200078e00ff */
[----:B------:R-:W-:Y:S01]  /*4670*/  LEA.HI R4, R4, R5, RZ, 0x1f ;  /* 0x0000000504047211 */ /* 0x000fe200078ff8ff */
[----:B------:R-:W-:-:S03]  /*4680*/  IMAD.MOV.U32 R17, RZ, RZ, -0x1 ;  /* 0xffffffffff117424 */ /* 0x000fc600078e00ff */
[--C-:B------:R-:W-:Y:S02]  /*4690*/  SHF.R.U32.HI R9, RZ, 0x5, R4.reuse ;  /* 0x00000005ff097819 */ /* 0x100fe40000011604 */
[----:B------:R-:W-:Y:S02]  /*46a0*/  PRMT R4, RZ, 0x7610, R4 ;  /* 0x00007610ff047816 */ /* 0x000fe40000000004 */
[----:B0-----:R-:W-:Y:S02]  /*46b0*/  @P4 LEA R10, R10, R7, 0x18 ;  /* 0x000000070a0a4211 */ /* 0x001fe400078ec0ff */
[----:B------:R-:W-:Y:S02]  /*46c0*/  SEL R7, RZ, 0x1, !P1 ;  /* 0x00000001ff077807 */ /* 0x000fe40004800000 */
[----:B------:R0:W-:Y:S02]  /*46d0*/  @P4 SYNCS.ARRIVE.TRANS64.A1T0 RZ, [R10+URZ+0x288], RZ ;  /* 0x000288ff0aff49a7 */ /* 0x0001e4000810003f */
[----:B------:R-:W-:-:S04]  /*46e0*/  LOP3.LUT R0, R0, R7, RZ, 0x3c, !PT ;  /* 0x0000000700007212 */ /* 0x000fc800078e3cff */
[----:B------:R-:W-:Y:S01]  /*46f0*/  @P3 LOP3.LUT R0, R0, 0x1, R9, 0x78, !PT ;  /* 0x0000000100003812 */ /* 0x000fe200078e7809 */
[----:B------:R-:W-:Y:S01]  /*4700*/  IMAD R9, R9, -0x25, R6 ;  /* 0xffffffdb09097824 */ /* 0x000fe200078e0206 */
[----:B0-----:R-:W-:Y:S02]  /*4710*/  PRMT R10, RZ, 0x7610, R10 ;  /* 0x00007610ff0a7816 */ /* 0x001fe4000000000a */
[----:B--2---:R-:W-:-:S05]  /*4720*/  IADD3 R18, P1, R18, R24, RZ ;  /* 0x0000001812127210 */ /* 0x004fca0007f3e0ff */
[----:B------:R-:W-:Y:S01]  /*4730*/  IMAD.X R2, R2, 0x1, R11, P1 ;  /* 0x0000000102027824 */ /* 0x000fe200008e060b */
[----:B------:R-:W-:-:S04]  /*4740*/  ISETP.GE.U32.AND P1, PT, R18, UR4, PT ;  /* 0x0000000412007c0c */ /* 0x000fc8000bf26070 */
[----:B------:R-:W-:-:S13]  /*4750*/  ISETP.GE.U32.AND.EX P1, PT, R2, UR5, PT, P1 ;  /* 0x0000000502007c0c */ /* 0x000fda000bf26110 */
[----:B------:R-:W-:Y:S05]  /*4760*/  @P1 BRA `(.L_x_83) ;  /* 0x0000000400581947 */ /* 0x000fea0003800000 */
[----:B------:R-:W0:Y:S01]  /*4770*/  S2R R13, SR_CTAID.X ;  /* 0x00000000000d7919 */ /* 0x000e220000002500 */
[----:B------:R-:W-:Y:S01]  /*4780*/  ULDC.64 UR4, c[0x0][0x628] ;  /* 0x00018a0000047ab9 */ /* 0x000fe20000000a00 */
[----:B------:R-:W-:Y:S01]  /*4790*/  ULDC UR7, c[0x0][0x630] ;  /* 0x00018c0000077ab9 */ /* 0x000fe20000000800 */
[----:B------:R-:W-:Y:S01]  /*47a0*/  ISETP.NE.U32.AND P1, PT, RZ, UR4, PT ;  /* 0x00000004ff007c0c */ /* 0x000fe2000bf25070 */
[----:B------:R-:W1:Y:S01]  /*47b0*/  S2R R14, SR_CTAID.Y ;  /* 0x00000000000e7919 */ /* 0x000e620000002600 */
[----:B------:R-:W-:Y:S01]  /*47c0*/  ULDC UR8, c[0x0][0x150] ;  /* 0x0000540000087ab9 */ /* 0x000fe20000000800 */
[----:B------:R-:W-:Y:S01]  /*47d0*/  IMAD.MOV.U32 R4, RZ, RZ, R18 ;  /* 0x000000ffff047224 */ /* 0x000fe200078e0012 */
[----:B------:R-:W-:Y:S01]  /*47e0*/  ISETP.NE.AND.EX P1, PT, RZ, UR5, PT, P1 ;  /* 0x00000005ff007c0c */ /* 0x000fe2000bf25310 */
[----:B------:R-:W-:Y:S01]  /*47f0*/  IMAD.MOV.U32 R5, RZ, RZ, R2 ;  /* 0x000000ffff057224 */ /* 0x000fe200078e0002 */
[----:B0-----:R-:W-:-:S11]  /*4800*/  I2FP.F32.U32 R19, R13 ;  /* 0x0000000d00137245 */ /* 0x001fd60000201000 */
[----:B------:R-:W-:Y:S05]  /*4810*/  @!P1 BRA `(.L_x_84) ;  /* 0x0000000000289947 */ /* 0x000fea0003800000 */
[----:B------:R-:W-:Y:S02]  /*4820*/  ULDC UR6, c[0x0][0x634] ;  /* 0x00018d0000067ab9 */ /* 0x000fe40000000800 */
[----:B------:R-:W-:-:S05]  /*4830*/  IADD3 R5, P1, R18, UR6, RZ ;  /* 0x0000000612057c10 */ /* 0x000fca000ff3e0ff */
[----:B------:R-:W-:-:S04]  /*4840*/  IMAD.X R15, RZ, RZ, R2, P1 ;  /* 0x000000ffff0f7224 */ /* 0x000fc800008e0602 */
[----:B------:R-:W-:-:S04]  /*4850*/  IMAD.WIDE.U32 R6, R15, UR4, RZ ;  /* 0x000000040f067c25 */ /* 0x000fc8000f8e00ff */
[----:B------:R-:W-:-:S04]  /*4860*/  IMAD.WIDE.U32 R6, P1, R5, UR5, R6 ;  /* 0x0000000505067c25 */ /* 0x000fc8000f820006 */
[----:B------:R-:W-:-:S04]  /*4870*/  IMAD.WIDE.U32 R4, R5, UR4, RZ ;  /* 0x0000000405047c25 */ /* 0x000fc8000f8e00ff */
[----:B------:R-:W-:Y:S01]  /*4880*/  IMAD.MOV.U32 R4, RZ, RZ, R7 ;  /* 0x000000ffff047224 */ /* 0x000fe200078e0007 */
[----:B------:R-:W-:Y:S01]  /*4890*/  IADD3 RZ, P3, R5, R6, RZ ;  /* 0x0000000605ff7210 */ /* 0x000fe20007f7e0ff */
[----:B------:R-:W-:-:S04]  /*48a0*/  IMAD.X R5, RZ, RZ, RZ, P1 ;  /* 0x000000ffff057224 */ /* 0x000fc800008e06ff */
[----:B------:R-:W-:-:S08]  /*48b0*/  IMAD.WIDE.U32.X R4, R15, UR5, R4, P3 ;  /* 0x000000050f047c25 */ /* 0x000fd000098e0404 */
.L_x_84:
[--C-:B------:R-:W-:Y:S01]  /*48c0*/  SHF.R.U64 R17, R4, UR7, R5.reuse ;  /* 0x0000000704117c19 */ /* 0x100fe20008001205 */
[----:B------:R-:W-:Y:S01]  /*48d0*/  FMUL R19, R19, UR8 ;  /* 0x0000000813137c20 */ /* 0x000fe20008400000 */
[----:B------:R-:W-:Y:S01]  /*48e0*/  SHF.R.U32.HI R4, RZ, UR7, R5 ;  /* 0x00000007ff047c19 */ /* 0x000fe20008011605 */
[----:B------:R-:W0:Y:S01]  /*48f0*/  LDC R6, c[0x0][0x144] ;  /* 0x00005100ff067b82 */ /* 0x000e220000000800 */
[----:B------:R-:W-:Y:S01]  /*4900*/  IADD3 R15, P1, RZ, -R17, RZ ;  /* 0x80000011ff0f7210 */ /* 0x000fe20007f3e0ff */
[----:B------:R-:W-:Y:S01]  /*4910*/  ULDC.64 UR4, c[0x0][0x620] ;  /* 0x0001880000047ab9 */ /* 0x000fe20000000a00 */
[----:B-1----:R-:W-:Y:S01]  /*4920*/  I2FP.F32.U32 R5, R14 ;  /* 0x0000000e00057245 */ /* 0x002fe20000201000 */
[----:B------:R-:W-:Y:S01]  /*4930*/  ULDC UR6, c[0x0][0x154] ;  /* 0x0000550000067ab9 */ /* 0x000fe20000000800 */
[----:B------:R-:W1:Y:S01]  /*4940*/  F2I.U32.TRUNC.NTZ R19, R19 ;  /* 0x0000001300137305 */ /* 0x000e62000020f000 */
[----:B------:R-:W-:Y:S01]  /*4950*/  IMAD.X R4, RZ, RZ, ~R4, P1 ;  /* 0x000000ffff047224 */ /* 0x000fe200008e0e04 */
[----:B------:R-:W-:Y:S01]  /*4960*/  ISETP.NE.AND P4, PT, R23, 0x1, PT ;  /* 0x000000011700780c */ /* 0x000fe20003f85270 */
[----:B------:R-:W-:Y:S01]  /*4970*/  FMUL R20, R5, UR6 ;  /* 0x0000000605147c20 */ /* 0x000fe20008400000 */
[----:B------:R-:W2:Y:S01]  /*4980*/  LDC R21, c[0x0][0x148] ;  /* 0x00005200ff157b82 */ /* 0x000ea20000000800 */
[----:B------:R-:W-:Y:S01]  /*4990*/  IMAD R4, R4, UR4, RZ ;  /* 0x0000000404047c24 */ /* 0x000fe2000f8e02ff */
[----:B------:R-:W-:Y:S01]  /*49a0*/  ULDC.64 UR6, c[0x0][0x640] ;  /* 0x0001900000067ab9 */ /* 0x000fe20000000a00 */
[----:B------:R-:W-:Y:S01]  /*49b0*/  IMAD.MOV.U32 R5, RZ, RZ, R2 ;  /* 0x000000ffff057224 */ /* 0x000fe200078e0002 */
[----:B------:R-:W-:Y:S01]  /*49c0*/  ISETP.NE.U32.AND P1, PT, RZ, UR6, PT ;  /* 0x00000006ff007c0c */ /* 0x000fe2000bf25070 */
[----:B------:R-:W-:Y:S01]  /*49d0*/  IMAD R7, R15, UR5, R4 ;  /* 0x000000050f077c24 */ /* 0x000fe2000f8e0204 */
[----:B------:R-:W3:Y:S01]  /*49e0*/  F2I.U32.TRUNC.NTZ R20, R20 ;  /* 0x0000001400147305 */ /* 0x000ee2000020f000 */
[----:B------:R-:W-:Y:S01]  /*49f0*/  IMAD.MOV.U32 R4, RZ, RZ, R18 ;  /* 0x000000ffff047224 */ /* 0x000fe200078e0012 */
[----:B------:R-:W-:-:S03]  /*4a00*/  ISETP.NE.AND.EX P1, PT, RZ, UR7, PT, P1 ;  /* 0x00000007ff007c0c */ /* 0x000fc6000bf25310 */
[----:B------:R-:W-:Y:S01]  /*4a10*/  IMAD.WIDE.U32 R4, R15, UR4, R4 ;  /* 0x000000040f047c25 */ /* 0x000fe2000f8e0004 */
[----:B------:R-:W-:-:S03]  /*4a20*/  ULDC UR4, c[0x0][0x618] ;  /* 0x0001860000047ab9 */ /* 0x000fc60000000800 */
[----:B------:R-:W-:Y:S02]  /*4a30*/  IMAD.IADD R5, R5, 0x1, R7 ;  /* 0x0000000105057824 */ /* 0x000fe400078e0207 */
[----:B-1----:R-:W-:-:S03]  /*4a40*/  IMAD.MOV R19, RZ, RZ, -R19 ;  /* 0x000000ffff137224 */ /* 0x002fc600078e0a13 */
[----:B------:R-:W-:Y:S01]  /*4a50*/  SHF.R.U64 R15, R4, UR4, R5 ;  /* 0x00000004040f7c19 */ /* 0x000fe20008001205 */
[----:B0-----:R-:W-:Y:S01]  /*4a60*/  IMAD R13, R6, R19, R13 ;  /* 0x00000013060d7224 */ /* 0x001fe200078e020d */
[----:B------:R-:W-:Y:S01]  /*4a70*/  SHF.R.U32.HI R4, RZ, UR4, R5 ;  /* 0x00000004ff047c19 */ /* 0x000fe20008011605 */
[----:B------:R-:W-:Y:S01]  /*4a80*/  ULDC UR4, c[0x0][0x608] ;  /* 0x0001820000047ab9 */ /* 0x000fe20000000800 */
[----:B---3--:R-:W-:Y:S02]  /*4a90*/  IMAD.MOV R6, RZ, RZ, -R20 ;  /* 0x000000ffff067224 */ /* 0x008fe400078e0a14 */
[--C-:B------:R-:W-:Y:S02]  /*4aa0*/  SHF.R.U64 R20, R15, UR4, R4.reuse ;  /* 0x000000040f147c19 */ /* 0x100fe40008001204 */
[----:B------:R-:W-:Y:S01]  /*4ab0*/  SHF.R.U32.HI R5, RZ, UR4, R4 ;  /* 0x00000004ff057c19 */ /* 0x000fe20008011604 */
[----:B------:R-:W-:Y:S01]  /*4ac0*/  ULDC UR4, c[0x0][0x658] ;  /* 0x0001960000047ab9 */ /* 0x000fe20000000800 */
[----:B--2---:R-:W-:-:S02]  /*4ad0*/  @P4 IMAD R13, R21, R6, R14 ;  /* 0x00000006150d4224 */ /* 0x004fc400078e020e */
[--C-:B------:R-:W-:Y:S02]  /*4ae0*/  SHF.R.U64 R14, R20, UR4, R5.reuse ;  /* 0x00000004140e7c19 */ /* 0x100fe40008001205 */
[----:B------:R-:W-:-:S03]  /*4af0*/  SHF.R.U32.HI R19, RZ, UR4, R5 ;  /* 0x00000004ff137c19 */ /* 0x000fc60008011605 */
[----:B------:R-:W-:Y:S02]  /*4b00*/  IMAD.MOV.U32 R6, RZ, RZ, R14 ;  /* 0x000000ffff067224 */ /* 0x000fe400078e000e */
[----:B------:R-:W-:Y:S01]  /*4b10*/  IMAD.MOV.U32 R5, RZ, RZ, R19 ;  /* 0x000000ffff057224 */ /* 0x000fe200078e0013 */
[----:B------:R-:W-:Y:S06]  /*4b20*/  @!P1 BRA `(.L_x_85) ;  /* 0x00000000002c9947 */ /* 0x000fec0003800000 */
        /* <DEDUP_REMOVED lines=9> */
[----:B------:R-:W-:-:S04]  /*4bc0*/  IMAD.WIDE.U32.X R4, R19, UR7, R4, P3 ;  /* 0x0000000713047c25 */ /* 0x000fc800098e0404 */
[----:B------:R-:W-:-:S07]  /*4bd0*/  IMAD.MOV.U32 R6, RZ, RZ, R4 ;  /* 0x000000ffff067224 */ /* 0x000fce00078e0004 */
.L_x_85:
[----:B------:R-:W-:Y:S01]  /*4be0*/  ULDC UR4, c[0x0][0x648] ;  /* 0x0001920000047ab9 */ /* 0x000fe20000000800 */
[----:B------:R-:W-:Y:S01]  /*4bf0*/  LOP3.LUT R4, R20, UR16, RZ, 0xc0, !PT ;  /* 0x0000001014047c12 */ /* 0x000fe2000f8ec0ff */
[----:B------:R-:W-:Y:S01]  /*4c00*/  ULDC UR5, c[0x0][0x610] ;  /* 0x0001840000057ab9 */ /* 0x000fe20000000800 */
[----:B------:R-:W-:Y:S01]  /*4c10*/  SHF.R.U64 R5, R6, UR4, R5 ;  /* 0x0000000406057c19 */ /* 0x000fe20008001205 */
[----:B------:R-:W-:Y:S01]  /*4c20*/  ULDC UR4, c[0x0][0x638] ;  /* 0x00018e0000047ab9 */ /* 0x000fe20000000800 */
[----:B------:R-:W-:-:S03]  /*4c30*/  LOP3.LUT R15, R15, UR15, RZ, 0xc0, !PT ;  /* 0x0000000f0f0f7c12 */ /* 0x000fc6000f8ec0ff */
[----:B------:R-:W-:Y:S02]  /*4c40*/  IMAD.MOV R7, RZ, RZ, -R5 ;  /* 0x000000ffff077224 */ /* 0x000fe400078e0a05 */
[----:B------:R-:W-:Y:S02]  /*4c50*/  IMAD R4, R5, UR17, R4 ;  /* 0x0000001105047c24 */ /* 0x000fe4000f8e0204 */
[----:B------:R-:W-:Y:S01]  /*4c60*/  IMAD R14, R7, UR4, R14 ;  /* 0x00000004070e7c24 */ /* 0x000fe2000f8e020e */
[----:B------:R-:W-:Y:S01]  /*4c70*/  ULDC UR4, c[0x0][0x600] ;  /* 0x0001800000047ab9 */ /* 0x000fe20000000800 */
[----:B------:R-:W-:Y:S02]  /*4c80*/  IMAD R13, R4, UR5, R13 ;  /* 0x00000005040d7c24 */ /* 0x000fe4000f8e020d */
[----:B------:R-:W-:Y:S02]  /*4c90*/  IMAD R14, R14, UR4, R15 ;  /* 0x000000040e0e7c24 */ /* 0x000fe4000f8e020f */
[----:B------:R-:W-:-:S03]  /*4ca0*/  IMAD.MOV.U32 R4, RZ, RZ, 0x1 ;  /* 0x00000001ff047424 */ /* 0x000fc600078e00ff */
[----:B------:R-:W-:Y:S02]  /*4cb0*/  SEL R22, R14, R13, !P4 ;  /* 0x0000000d0e167207 */ /* 0x000fe40006000000 */
[----:B------:R-:W-:-:S07]  /*4cc0*/  SEL R19, R13, R14, !P4 ;  /* 0x0000000e0d137207 */ /* 0x000fce0006000000 */
.L_x_83:
[----:B------:R-:W-:Y:S05]  /*4cd0*/  BSYNC B1 ;  /* 0x0000000000017941 */ /* 0x000fea0003800000 */
.L_x_82:
[----:B------:R-:W-:-:S13]  /*4ce0*/  LOP3.LUT P1, RZ, R4, 0xff, RZ, 0xc0, !PT ;  /* 0x000000ff04ff7812 */ /* 0x000fda000782c0ff */
[----:B------:R-:W-:Y:S05]  /*4cf0*/  @P1 BRA `(.L_x_86) ;  /* 0xfffffff400241947 */ /* 0x000fea000383ffff */
[----:B------:R-:W-:Y:S05]  /*4d00*/  BSYNC B0 ;  /* 0x0000000000007941 */ /* 0x000fea0003800000 */
.L_x_74:
[----:B------:R-:W-:-:S03]  /*4d10*/  UMOV UR4, 0xffffffff ;  /* 0xffffffff00047882 */ /* 0x000fc60000000000 */
[----:B------:R-:W-:Y:S05]  /*4d20*/  BRA.DIV UR4, `(.L_x_87) ;  /* 0x0000001604ec7947 */ /* 0x000fea000b800000 */
[----:B------:R-:W-:-:S13]  /*4d30*/  ELECT P6, URZ, PT ;  /* 0x00000000003f782f */ /* 0x000fda00038c0000 */
.L_x_136:
[----:B------:R-:W-:Y:S04]  /*4d40*/  BSSY B0, `(.L_x_88) ;  /* 0x0000154000007945 */ /* 0x000fe80003800000 */
[----:B------:R-:W-:Y:S05]  /*4d50*/  @!P6 BRA `(.L_x_89) ;  /* 0x000000140048e947 */ /* 0x000fea0003800000 */
[----:B------:R-:W-:-:S04]  /*4d60*/  LOP3.LUT R16, R16, 0x2, RZ, 0xfc, !PT ;  /* 0x0000000210107812 */ /* 0x000fc800078efcff */
[----:B------:R-:W-:-:S13]  /*4d70*/  ISETP.NE.AND P0, PT, R16, 0x3, PT ;  /* 0x000000031000780c */ /* 0x000fda0003f05270 */
[----:B------:R-:W-:Y:S05]  /*4d80*/  @!P0 BRA `(.L_x_90) ;  /* 0x0000000000048947 */ /* 0x000fea0003800000 */
[----:B------:R-:W-:Y:S01]  /*4d90*/  BPT.TRAP 0x1 ;  /* 0x000000040000795c */ /* 0x000fe20000300000 */
.L_x_90:
[----:B------:R-:W0:Y:S01]  /*4da0*/  S2R R3, SR_CgaCtaId ;  /* 0x0000000000037919 */ /* 0x000e220000008800 */
[----:B------:R-:W-:Y:S02]  /*4db0*/  MOV R2, 0x400 ;  /* 0x0000040000027802 */ /* 0x000fe40000000f00 */
[----:B------:R-:W-:Y:S02]  /*4dc0*/  SHF.L.U32 R4, R0, 0x1f, RZ ;  /* 0x0000001f00047819 */ /* 0x000fe400000006ff */
[----:B0-----:R-:W-:-:S05]  /*4dd0*/  LEA R2, R3, R2, 0x18 ;  /* 0x0000000203027211 */ /* 0x001fca00078ec0ff */
[----:B------:R-:W-:-:S04]  /*4de0*/  VIADD R2, R2, 0x128 ;  /* 0x0000012802027836 */ /* 0x000fc80000000000 */
[C---:B------:R-:W-:Y:S02]  /*4df0*/  IMAD R7, R9.reuse, 0x8, R2 ;  /* 0x0000000809077824 */ /* 0x040fe400078e0202 */
[----:B------:R-:W-:Y:S02]  /*4e00*/  VIADD R9, R9, 0x1 ;  /* 0x0000000109097836 */ /* 0x000fe40000000000 */
[----:B------:R-:W0:Y:S03]  /*4e10*/  SYNCS.PHASECHK.TRANS64.TRYWAIT P0, [R7+URZ], R4 ;  /* 0x00000004070075a7 */ /* 0x000e26000800017f */
[----:B------:R-:W-:-:S04]  /*4e20*/  ISETP.NE.AND P1, PT, R9, 0x25, PT ;  /* 0x000000250900780c */ /* 0x000fc80003f25270 */
[----:B------:R-:W-:Y:S02]  /*4e30*/  SEL R3, RZ, 0x1, P1 ;  /* 0x00000001ff037807 */ /* 0x000fe40000800000 */
[----:B------:R-:W-:Y:S02]  /*4e40*/  SEL R9, R9, RZ, P1 ;  /* 0x000000ff09097207 */ /* 0x000fe40000800000 */
[----:B------:R-:W-:-:S03]  /*4e50*/  LOP3.LUT R6, R0, R3, RZ, 0x3c, !PT ;  /* 0x0000000300067212 */ /* 0x000fc600078e3cff */
[----:B------:R-:W-:Y:S01]  /*4e60*/  IMAD R8, R9, 0x8, R2 ;  /* 0x0000000809087824 */ /* 0x000fe200078e0202 */
[----:B------:R-:W-:Y:S01]  /*4e70*/  SHF.L.U32 R5, R6, 0x1f, RZ ;  /* 0x0000001f06057819 */ /* 0x000fe200000006ff */
[----:B0-----:R-:W-:Y:S06]  /*4e80*/  @!P0 BRA `(.L_x_91) ;  /* 0x0000001400b48947 */ /* 0x001fec0003800000 */
.L_x_137:
[----:B------:R-:W1:Y:S01]  /*4e90*/  SYNCS.PHASECHK.TRANS64.TRYWAIT P0, [R8+URZ], R5 ;  /* 0x00000005080075a7 */ /* 0x000e62000800017f */
[----:B------:R-:W-:-:S05]  /*4ea0*/  VIADD R0, R9, 0x1 ;  /* 0x0000000109007836 */ /* 0x000fca0000000000 */
[----:B------:R-:W-:-:S04]  /*4eb0*/  ISETP.NE.AND P1, PT, R0, 0x25, PT ;  /* 0x000000250000780c */ /* 0x000fc80003f25270 */
[----:B------:R-:W-:Y:S02]  /*4ec0*/  SEL R3, RZ, 0x1, P1 ;  /* 0x00000001ff037807 */ /* 0x000fe40000800000 */
[----:B0-----:R-:W-:Y:S02]  /*4ed0*/  SEL R7, R0, RZ, P1 ;  /* 0x000000ff00077207 */ /* 0x001fe40000800000 */
[----:B------:R-:W-:-:S03]  /*4ee0*/  LOP3.LUT R6, R6, R3, RZ, 0x3c, !PT ;  /* 0x0000000306067212 */ /* 0x000fc600078e3cff */
[----:B------:R-:W-:Y:S01]  /*4ef0*/  IMAD R9, R7, 0x8, R2 ;  /* 0x0000000807097824 */ /* 0x000fe200078e0202 */
[----:B------:R-:W-:Y:S01]  /*4f00*/  SHF.L.U32 R4, R6, 0x1f, RZ ;  /* 0x0000001f06047819 */ /* 0x000fe200000006ff */
[----:B-1----:R-:W-:Y:S06]  /*4f10*/  @!P0 BRA `(.L_x_92) ;  /* 0x0000001400a48947 */ /* 0x002fec0003800000 */
.L_x_138:
[----:B------:R-:W1:Y:S01]  /*4f20*/  SYNCS.PHASECHK.TRANS64.TRYWAIT P0, [R9+URZ], R4 ;  /* 0x00000004090075a7 */ /* 0x000e62000800017f */
[----:B------:R-:W-:-:S05]  /*4f30*/  VIADD R0, R7, 0x1 ;  /* 0x0000000107007836 */ /* 0x000fca0000000000 */
[----:B------:R-:W-:-:S04]  /*4f40*/  ISETP.NE.AND P1, PT, R0, 0x25, PT ;  /* 0x000000250000780c */ /* 0x000fc80003f25270 */
[----:B------:R-:W-:Y:S02]  /*4f50*/  SEL R3, RZ, 0x1, P1 ;  /* 0x00000001ff037807 */ /* 0x000fe40000800000 */
[----:B------:R-:W-:Y:S02]  /*4f60*/  SEL R7, R0, RZ, P1 ;  /* 0x000000ff00077207 */ /* 0x000fe40000800000 */
[----:B------:R-:W-:-:S03]  /*4f70*/  LOP3.LUT R6, R6, R3, RZ, 0x3c, !PT ;  /* 0x0000000306067212 */ /* 0x000fc600078e3cff */
[----:B0-----:R-:W-:Y:S01]  /*4f80*/  IMAD R8, R7, 0x8, R2 ;  /* 0x0000000807087824 */ /* 0x001fe200078e0202 */
[----:B------:R-:W-:Y:S01]  /*4f90*/  SHF.L.U32 R5, R6, 0x1f, RZ ;  /* 0x0000001f06057819 */ /* 0x000fe200000006ff */
[----:B-1----:R-:W-:Y:S06]  /*4fa0*/  @!P0 BRA `(.L_x_93) ;  /* 0x0000001400948947 */ /* 0x002fec0003800000 */
.L_x_139:
        /* <DEDUP_REMOVED lines=9> */
.L_x_140:
        /* <DEDUP_REMOVED lines=9> */
.L_x_141:
        /* <DEDUP_REMOVED lines=9> */
.L_x_142:
        /* <DEDUP_REMOVED lines=9> */
.L_x_143:
        /* <DEDUP_REMOVED lines=9> */
.L_x_144:
        /* <DEDUP_REMOVED lines=9> */
.L_x_145:
        /* <DEDUP_REMOVED lines=9> */
.L_x_146:
        /* <DEDUP_REMOVED lines=9> */
.L_x_147:
        /* <DEDUP_REMOVED lines=9> */
.L_x_148:
        /* <DEDUP_REMOVED lines=9> */
.L_x_149:
        /* <DEDUP_REMOVED lines=9> */
.L_x_150:
        /* <DEDUP_REMOVED lines=9> */
.L_x_151:
        /* <DEDUP_REMOVED lines=9> */
.L_x_152:
        /* <DEDUP_REMOVED lines=9> */
.L_x_153:
        /* <DEDUP_REMOVED lines=9> */
.L_x_154:
        /* <DEDUP_REMOVED lines=9> */
.L_x_155:
        /* <DEDUP_REMOVED lines=9> */
.L_x_156:
        /* <DEDUP_REMOVED lines=9> */
.L_x_157:
        /* <DEDUP_REMOVED lines=9> */
.L_x_158:
        /* <DEDUP_REMOVED lines=9> */
.L_x_159:
        /* <DEDUP_REMOVED lines=9> */
.L_x_160:
        /* <DEDUP_REMOVED lines=9> */
.L_x_161:
        /* <DEDUP_REMOVED lines=9> */
.L_x_162:
        /* <DEDUP_REMOVED lines=9> */
.L_x_163:
        /* <DEDUP_REMOVED lines=9> */
.L_x_164:
        /* <DEDUP_REMOVED lines=9> */
.L_x_165:
        /* <DEDUP_REMOVED lines=9> */
.L_x_166:
        /* <DEDUP_REMOVED lines=9> */
.L_x_167:
        /* <DEDUP_REMOVED lines=9> */
.L_x_168:
        /* <DEDUP_REMOVED lines=9> */
.L_x_169:
        /* <DEDUP_REMOVED lines=9> */
.L_x_170:
[----:B------:R-:W1:Y:S01]  /*6120*/  SYNCS.PHASECHK.TRANS64.TRYWAIT P0, [R9+URZ], R4 ;  /* 0x00000004090075a7 */ /* 0x000e62000800017f */
[----:B------:R-:W-:-:S05]  /*6130*/  VIADD R0, R7, 0x1 ;  /* 0x0000000107007836 */ /* 0x000fca0000000000 */
[----:B------:R-:W-:-:S04]  /*6140*/  ISETP.NE.AND P1, PT, R0, 0x25, PT ;  /* 0x000000250000780c */ /* 0x000fc80003f25270 */
[----:B------:R-:W-:Y:S02]  /*6150*/  SEL R3, RZ, 0x1, P1 ;  /* 0x00000001ff037807 */ /* 0x000fe40000800000 */
[----:B------:R-:W-:Y:S02]  /*6160*/  SEL R7, R0, RZ, P1 ;  /* 0x000000ff00077207 */ /* 0x000fe40000800000 */
[----:B------:R-:W-:-:S03]  /*6170*/  LOP3.LUT R11, R6, R3, RZ, 0x3c, !PT ;  /* 0x00000003060b7212 */ /* 0x000fc600078e3cff */
[----:B------:R-:W-:Y:S01]  /*6180*/  IMAD R6, R7, 0x8, R2 ;  /* 0x0000000807067824 */ /* 0x000fe200078e0202 */
[----:B0-----:R-:W-:Y:S01]  /*6190*/  SHF.L.U32 R5, R11, 0x1f, RZ ;  /* 0x0000001f0b057819 */ /* 0x001fe200000006ff */
[----:B-1----:R-:W-:Y:S06]  /*61a0*/  @!P0 BRA `(.L_x_125) ;  /* 0x0000000c00948947 */ /* 0x002fec0003800000 */
.L_x_171:
[----:B------:R-:W1:Y:S01]  /*61b0*/  SYNCS.PHASECHK.TRANS64.TRYWAIT P0, [R6+URZ], R5 ;  /* 0x00000005060075a7 */ /* 0x000e62000800017f */
[----:B------:R-:W-:-:S05]  /*61c0*/  VIADD R0, R7, 0x1 ;  /* 0x0000000107007836 */ /* 0x000fca0000000000 */
[----:B------:R-:W-:-:S04]  /*61d0*/  ISETP.NE.AND P1, PT, R0, 0x25, PT ;  /* 0x000000250000780c */ /* 0x000fc80003f25270 */
[----:B0-----:R-:W-:Y:S02]  /*61e0*/  SEL R4, RZ, 0x1, P1 ;  /* 0x00000001ff047807 */ /* 0x001fe40000800000 */
[----:B------:R-:W-:Y:S02]  /*61f0*/  SEL R3, R0, RZ, P1 ;  /* 0x000000ff00037207 */ /* 0x000fe40000800000 */
[----:B------:R-:W-:Y:S01]  /*6200*/  LOP3.LUT R0, R11, R4, RZ, 0x3c, !PT ;  /* 0x000000040b007212 */ /* 0x000fe200078e3cff */
[----:B-1----:R-:W-:Y:S06]  /*6210*/  @!P0 BRA `(.L_x_126) ;  /* 0x0000000c008c8947 */ /* 0x002fec0003800000 */
.L_x_172:
[----:B------:R-:W-:Y:S01]  /*6220*/  IMAD R3, R3, 0x8, R2 ;  /* 0x0000000803037824 */ /* 0x000fe200078e0202 */
[----:B------:R-:W-:-:S07]  /*6230*/  SHF.L.U32 R0, R0, 0x1f, RZ ;  /* 0x0000001f00007819 */ /* 0x000fce00000006ff */
.L_x_127:
[----:B-1----:R1:W2:Y:S02]  /*6240*/  SYNCS.PHASECHK.TRANS64.TRYWAIT P0, [R3+URZ], R0 ;  /* 0x00000000030075a7 */ /* 0x0022a4000800017f */
[----:B--2---:R-:W-:Y:S05]  /*6250*/  @!P0 NANOSLEEP.SYNCS 0x989680 ;  /* 0x009896800000895d */ /* 0x004fea0003900000 */
[----:B------:R-:W2:Y:S02]  /*6260*/  @!P0 SYNCS.PHASECHK.TRANS64 P0, [R3+URZ], R0 ;  /* 0x00000000030085a7 */ /* 0x000ea4000800007f */
[----:B--2---:R-:W-:Y:S05]  /*6270*/  @!P0 BRA `(.L_x_127) ;  /* 0xfffffffc00f08947 */ /* 0x004fea000383ffff */
.L_x_89:
[----:B------:R-:W-:Y:S05]  /*6280*/  BSYNC B0 ;  /* 0x0000000000007941 */ /* 0x000fea0003800000 */
.L_x_88:
[----:B------:R-:W-:Y:S05]  /*6290*/  EXIT ;  /* 0x000000000000794d */ /* 0x000fea0003800000 */
.L_x_20:
[----:B0-----:R-:W-:-:S04]  /*62a0*/  IMAD.U32 R3, RZ, RZ, UR43 ;  /* 0x0000002bff037e24 */ /* 0x001fc8000f8e00ff */
[----:B------:R0:W1:Y:S03]  /*62b0*/  SYNCS.PHASECHK.TRANS64.TRYWAIT P0, [R3+URZ+-0x8], R0 ;  /* 0xfffff800030075a7 */ /* 0x000066000800017f */
[----:B-1----:R-:W-:Y:S05]  /*62c0*/  @!P0 NANOSLEEP.SYNCS 0x989680 ;  /* 0x009896800000895d */ /* 0x002fea0003900000 */
[----:B------:R-:W1:Y:S02]  /*62d0*/  @!P0 SYNCS.PHASECHK.TRANS64 P0, [R3+URZ+-0x8], R0 ;  /* 0xfffff800030085a7 */ /* 0x000e64000800007f */
[----:B-1----:R-:W-:Y:S05]  /*62e0*/  @!P0 BRA `(.L_x_20) ;  /* 0xfffffffc00ec8947 */ /* 0x002fea000383ffff */
[----:B------:R-:W-:Y:S05]  /*62f0*/  BRA `(.L_x_128) ;  /* 0xffffffb800687947 */ /* 0x000fea000383ffff */
.L_x_25:
[----:B-1----:R1:W2:Y:S02]  /*6300*/  SYNCS.PHASECHK.TRANS64.TRYWAIT P1, [R3+URZ], R0 ;  /* 0x00000000030075a7 */ /* 0x0022a4000802017f */
[----:B--2---:R-:W-:Y:S05]  /*6310*/  @!P1 NANOSLEEP.SYNCS 0x989680 ;  /* 0x009896800000995d */ /* 0x004fea0003900000 */
[----:B------:R-:W2:Y:S02]  /*6320*/  @!P1 SYNCS.PHASECHK.TRANS64 P1, [R3+URZ], R0 ;  /* 0x00000000030095a7 */ /* 0x000ea4000802007f */
[----:B--2---:R-:W-:Y:S05]  /*6330*/  @!P1 BRA `(.L_x_25) ;  /* 0xfffffffc00f09947 */ /* 0x004fea000383ffff */
[----:B------:R-:W-:Y:S05]  /*6340*/  BRA `(.L_x_24) ;  /* 0xffffffb800d47947 */ /* 0x000fea000383ffff */
.L_x_30:
[----:B-1----:R-:W-:-:S04]  /*6350*/  IMAD.U32 R5, RZ, RZ, UR4 ;  /* 0x00000004ff057e24 */ /* 0x002fc8000f8e00ff */
[----:B------:R1:W2:Y:S03]  /*6360*/  SYNCS.PHASECHK.TRANS64.TRYWAIT P1, [R5+URZ], R4 ;  /* 0x00000004050075a7 */ /* 0x0002a6000802017f */
[----:B--2---:R-:W-:Y:S05]  /*6370*/  @!P1 NANOSLEEP.SYNCS 0x989680 ;  /* 0x009896800000995d */ /* 0x004fea0003900000 */
[----:B------:R-:W2:Y:S02]  /*6380*/  @!P1 SYNCS.PHASECHK.TRANS64 P1, [R5+URZ], R4 ;  /* 0x00000004050095a7 */ /* 0x000ea4000802007f */
[----:B--2---:R-:W-:Y:S05]  /*6390*/  @!P1 BRA `(.L_x_30) ;  /* 0xfffffffc00ec9947 */ /* 0x004fea000383ffff */
[----:B------:R-:W-:Y:S05]  /*63a0*/  BRA `(.L_x_29) ;  /* 0xffffffbc004c7947 */ /* 0x000fea000383ffff */
.L_x_38:
[----:B0-----:R-:W-:-:S04]  /*63b0*/  IMAD.U32 R3, RZ, RZ, UR43 ;  /* 0x0000002bff037e24 */ /* 0x001fc8000f8e00ff */
[----:B------:R0:W1:Y:S03]  /*63c0*/  SYNCS.PHASECHK.TRANS64.TRYWAIT P0, [R3+URZ+0x8], R0 ;  /* 0x00000800030075a7 */ /* 0x000066000800017f */
[----:B-1----:R-:W-:Y:S05]  /*63d0*/  @!P0 NANOSLEEP.SYNCS 0x989680 ;  /* 0x009896800000895d */ /* 0x002fea0003900000 */
[----:B------:R-:W1:Y:S02]  /*63e0*/  @!P0 SYNCS.PHASECHK.TRANS64 P0, [R3+URZ+0x8], R0 ;  /* 0x00000800030085a7 */ /* 0x000e64000800007f */
[----:B-1----:R-:W-:Y:S05]  /*63f0*/  @!P0 BRA `(.L_x_38) ;  /* 0xfffffffc00ec8947 */ /* 0x002fea000383ffff */
[----:B------:R-:W-:Y:S05]  /*6400*/  BRA `(.L_x_129) ;  /* 0xffffffc000607947 */ /* 0x000fea000383ffff */
.L_x_75:
[----:B------:R-:W-:Y:S01]  /*6410*/  BSSY B1, `(.L_x_130) ;  /* 0x0000006000017945 */ /* 0x000fe20003800000 */
[----:B------:R-:W-:-:S07]  /*6420*/  IMAD.MOV.U32 R15, RZ, RZ, -0x1 ;  /* 0xffffffffff0f7424 */ /* 0x000fce00078e00ff */
[----:B-----5:R-:W-:Y:S05]  /*6430*/  WARPSYNC.COLLECTIVE R15, `(.L_x_131) ;  /* 0x000000000f0c7348 */ /* 0x020fea0003c00000 */
[----:B------:R-:W-:Y:S02]  /*6440*/  ELECT P6, UR62, PT ;  /* 0x00000000003e782f */ /* 0x000fe400038c0000 */
[----:B------:R-:W-:Y:S01]  /*6450*/  MOV R14, UR62 ;  /* 0x0000003e000e7c02 */ /* 0x000fe20008000f00 */
[----:B-----5:R-:W-:Y:S10]  /*6460*/  ENDCOLLECTIVE ;  /* 0x000000000000791b */ /* 0x020ff40003800000 */
.L_x_131:
[----:B------:R-:W-:Y:S05]  /*6470*/  BSYNC B1 ;  /* 0x0000000000017941 */ /* 0x000fea0003800000 */
.L_x_130:
[----:B------:R-:W-:Y:S05]  /*6480*/  BRA `(.L_x_132) ;  /* 0xffffffdc004c7947 */ /* 0x000fea000383ffff */
.L_x_78:
[----:B-1----:R1:W2:Y:S02]  /*6490*/  SYNCS.PHASECHK.TRANS64.TRYWAIT P1, [R13+URZ+0x128], R6 ;  /* 0x000128060d0075a7 */ /* 0x0022a4000802017f */
[----:B--2---:R-:W-:Y:S05]  /*64a0*/  @!P1 NANOSLEEP.SYNCS 0x989680 ;  /* 0x009896800000995d */ /* 0x004fea0003900000 */
[----:B------:R-:W2:Y:S02]  /*64b0*/  @!P1 SYNCS.PHASECHK.TRANS64 P1, [R13+URZ+0x128], R6 ;  /* 0x000128060d0095a7 */ /* 0x000ea4000802007f */
[----:B--2---:R-:W-:Y:S05]  /*64c0*/  @!P1 BRA `(.L_x_78) ;  /* 0xfffffffc00f09947 */ /* 0x004fea000383ffff */
[----:B------:R-:W-:Y:S05]  /*64d0*/  BRA `(.L_x_133) ;  /* 0xffffffdc00807947 */ /* 0x000fea000383ffff */
.L_x_87:
[----:B------:R-:W-:Y:S01]  /*64e0*/  BSSY B0, `(.L_x_134) ;  /* 0x0000006000007945 */ /* 0x000fe20003800000 */
[----:B------:R-:W-:-:S07]  /*64f0*/  IMAD.MOV.U32 R15, RZ, RZ, -0x1 ;  /* 0xffffffffff0f7424 */ /* 0x000fce00078e00ff */
[----:B-----5:R-:W-:Y:S05]  /*6500*/  WARPSYNC.COLLECTIVE R15, `(.L_x_135) ;  /* 0x000000000f0c7348 */ /* 0x020fea0003c00000 */
[----:B------:R-:W-:Y:S02]  /*6510*/  ELECT P6, UR62, PT ;  /* 0x00000000003e782f */ /* 0x000fe400038c0000 */
[----:B------:R-:W-:Y:S01]  /*6520*/  MOV R14, UR62 ;  /* 0x0000003e000e7c02 */ /* 0x000fe20008000f00 */
[----:B-----5:R-:W-:Y:S10]  /*6530*/  ENDCOLLECTIVE ;  /* 0x000000000000791b */ /* 0x020ff40003800000 */
.L_x_135:
[----:B------:R-:W-:Y:S05]  /*6540*/  BSYNC B0 ;  /* 0x0000000000007941 */ /* 0x000fea0003800000 */
.L_x_134:
[----:B------:R-:W-:Y:S05]  /*6550*/  BRA `(.L_x_136) ;  /* 0xffffffe400f87947 */ /* 0x000fea000383ffff */
.L_x_91:
[----:B0-----:R0:W1:Y:S02]  /*6560*/  SYNCS.PHASECHK.TRANS64.TRYWAIT P0, [R7+URZ], R4 ;  /* 0x00000004070075a7 */ /* 0x001064000800017f */
[----:B-1----:R-:W-:Y:S05]  /*6570*/  @!P0 NANOSLEEP.SYNCS 0x989680 ;  /* 0x009896800000895d */ /* 0x002fea0003900000 */
[----:B------:R-:W1:Y:S02]  /*6580*/  @!P0 SYNCS.PHASECHK.TRANS64 P0, [R7+URZ], R4 ;  /* 0x00000004070085a7 */ /* 0x000e64000800007f */
[----:B-1----:R-:W-:Y:S05]  /*6590*/  @!P0 BRA `(.L_x_91) ;  /* 0xfffffffc00f08947 */ /* 0x002fea000383ffff */
[----:B------:R-:W-:Y:S05]  /*65a0*/  BRA `(.L_x_137) ;  /* 0xffffffe800387947 */ /* 0x000fea000383ffff */
.L_x_92:
[----:B0-----:R0:W1:Y:S02]  /*65b0*/  SYNCS.PHASECHK.TRANS64.TRYWAIT P0, [R8+URZ], R5 ;  /* 0x00000005080075a7 */ /* 0x001064000800017f */
[----:B-1----:R-:W-:Y:S05]  /*65c0*/  @!P0 NANOSLEEP.SYNCS 0x989680 ;  /* 0x009896800000895d */ /* 0x002fea0003900000 */
[----:B------:R-:W1:Y:S02]  /*65d0*/  @!P0 SYNCS.PHASECHK.TRANS64 P0, [R8+URZ], R5 ;  /* 0x00000005080085a7 */ /* 0x000e64000800007f */
[----:B-1----:R-:W-:Y:S05]  /*65e0*/  @!P0 BRA `(.L_x_92) ;  /* 0xfffffffc00f08947 */ /* 0x002fea000383ffff */
[----:B------:R-:W-:Y:S05]  /*65f0*/  BRA `(.L_x_138) ;  /* 0xffffffe800487947 */ /* 0x000fea000383ffff */
.L_x_93:
[----:B0-----:R0:W1:Y:S02]  /*6600*/  SYNCS.PHASECHK.TRANS64.TRYWAIT P0, [R9+URZ], R4 ;  /* 0x00000004090075a7 */ /* 0x001064000800017f */
[----:B-1----:R-:W-:Y:S05]  /*6610*/  @!P0 NANOSLEEP.SYNCS 0x989680 ;  /* 0x009896800000895d */ /* 0x002fea0003900000 */
[----:B------:R-:W1:Y:S02]  /*6620*/  @!P0 SYNCS.PHASECHK.TRANS64 P0, [R9+URZ], R4 ;  /* 0x00000004090085a7 */ /* 0x000e64000800007f */
[----:B-1----:R-:W-:Y:S05]  /*6630*/  @!P0 BRA `(.L_x_93) ;  /* 0xfffffffc00f08947 */ /* 0x002fea000383ffff */
[----:B------:R-:W-:Y:S05]  /*6640*/  BRA `(.L_x_139) ;  /* 0xffffffe800587947 */ /* 0x000fea000383ffff */
.L_x_94:
[----:B0-----:R0:W1:Y:S02]  /*6650*/  SYNCS.PHASECHK.TRANS64.TRYWAIT P0, [R8+URZ], R5 ;  /* 0x00000005080075a7 */ /* 0x001064000800017f */
[----:B-1----:R-:W-:Y:S05]  /*6660*/  @!P0 NANOSLEEP.SYNCS 0x989680 ;  /* 0x009896800000895d */ /* 0x002fea0003900000 */
[----:B------:R-:W1:Y:S02]  /*6670*/  @!P0 SYNCS.PHASECHK.TRANS64 P0, [R8+URZ], R5 ;  /* 0x00000005080085a7 */ /* 0x000e64000800007f */
[----:B-1----:R-:W-:Y:S05]  /*6680*/  @!P0 BRA `(.L_x_94) ;  /* 0xfffffffc00f08947 */ /* 0x002fea000383ffff */
[----:B------:R-:W-:Y:S05]  /*6690*/  BRA `(.L_x_140) ;  /* 0xffffffe800687947 */ /* 0x000fea000383ffff */
.L_x_95:
[----:B0-----:R0:W1:Y:S02]  /*66a0*/  SYNCS.PHASECHK.TRANS64.TRYWAIT P0, [R9+URZ], R4 ;  /* 0x00000004090075a7 */ /* 0x001064000800017f */
[----:B-1----:R-:W-:Y:S05]  /*66b0*/  @!P0 NANOSLEEP.SYNCS 0x989680 ;  /* 0x009896800000895d */ /* 0x002fea0003900000 */
[----:B------:R-:W1:Y:S02]  /*66c0*/  @!P0 SYNCS.PHASECHK.TRANS64 P0, [R9+URZ], R4 ;  /* 0x00000004090085a7 */ /* 0x000e64000800007f */
[----:B-1----:R-:W-:Y:S05]  /*66d0*/  @!P0 BRA `(.L_x_95) ;  /* 0xfffffffc00f08947 */ /* 0x002fea000383ffff */
[----:B------:R-:W-:Y:S05]  /*66e0*/  BRA `(.L_x_141) ;  /* 0xffffffe800787947 */ /* 0x000fea000383ffff */
.L_x_96:
[----:B0-----:R0:W1:Y:S02]  /*66f0*/  SYNCS.PHASECHK.TRANS64.TRYWAIT P0, [R8+URZ], R5 ;  /* 0x00000005080075a7 */ /* 0x001064000800017f */
[----:B-1----:R-:W-:Y:S05]  /*6700*/  @!P0 NANOSLEEP.SYNCS 0x989680 ;  /* 0x009896800000895d */ /* 0x002fea0003900000 */
[----:B------:R-:W1:Y:S02]  /*6710*/  @!P0 SYNCS.PHASECHK.TRANS64 P0, [R8+URZ], R5 ;  /* 0x00000005080085a7 */ /* 0x000e64000800007f */
[----:B-1----:R-:W-:Y:S05]  /*6720*/  @!P0 BRA `(.L_x_96) ;  /* 0xfffffffc00f08947 */ /* 0x002fea000383ffff */
[----:B------:R-:W-:Y:S05]  /*6730*/  BRA `(.L_x_142) ;  /* 0xffffffe800887947 */ /* 0x000fea000383ffff */
.L_x_97:
[----:B0-----:R0:W1:Y:S02]  /*6740*/  SYNCS.PHASECHK.TRANS64.TRYWAIT P0, [R9+URZ], R4 ;  /* 0x00000004090075a7 */ /* 0x001064000800017f */
[----:B-1----:R-:W-:Y:S05]  /*6750*/  @!P0 NANOSLEEP.SYNCS 0x989680 ;  /* 0x009896800000895d */ /* 0x002fea0003900000 */
[----:B------:R-:W1:Y:S02]  /*6760*/  @!P0 SYNCS.PHASECHK.TRANS64 P0, [R9+URZ], R4 ;  /* 0x00000004090085a7 */ /* 0x000e64000800007f */
[----:B-1----:R-:W-:Y:S05]  /*6770*/  @!P0 BRA `(.L_x_97) ;  /* 0xfffffffc00f08947 */ /* 0x002fea000383ffff */
[----:B------:R-:W-:Y:S05]  /*6780*/  BRA `(.L_x_143) ;  /* 0xffffffe800987947 */ /* 0x000fea000383ffff */
.L_x_98:
[----:B0-----:R0:W1:Y:S02]  /*6790*/  SYNCS.PHASECHK.TRANS64.TRYWAIT P0, [R8+URZ], R5 ;  /* 0x00000005080075a7 */ /* 0x001064000800017f */
[----:B-1----:R-:W-:Y:S05]  /*67a0*/  @!P0 NANOSLEEP.SYNCS 0x989680 ;  /* 0x009896800000895d */ /* 0x002fea0003900000 */
[----:B------:R-:W1:Y:S02]  /*67b0*/  @!P0 SYNCS.PHASECHK.TRANS64 P0, [R8+URZ], R5 ;  /* 0x00000005080085a7 */ /* 0x000e64000800007f */
[----:B-1----:R-:W-:Y:S05]  /*67c0*/  @!P0 BRA `(.L_x_98) ;  /* 0xfffffffc00f08947 */ /* 0x002fea000383ffff */
[----:B------:R-:W-:Y:S05]  /*67d0*/  BRA `(.L_x_144) ;  /* 0xffffffe800a87947 */ /* 0x000fea000383ffff */
.L_x_99:
[----:B0-----:R0:W1:Y:S02]  /*67e0*/  SYNCS.PHASECHK.TRANS64.TRYWAIT P0, [R9+URZ], R4 ;  /* 0x00000004090075a7 */ /* 0x001064000800017f */
[----:B-1----:R-:W-:Y:S05]  /*67f0*/  @!P0 NANOSLEEP.SYNCS 0x989680 ;  /* 0x009896800000895d */ /* 0x002fea0003900000 */
[----:B------:R-:W1:Y:S02]  /*6800*/  @!P0 SYNCS.PHASECHK.TRANS64 P0, [R9+URZ], R4 ;  /* 0x00000004090085a7 */ /* 0x000e64000800007f */
[----:B-1----:R-:W-:Y:S05]  /*6810*/  @!P0 BRA `(.L_x_99) ;  /* 0xfffffffc00f08947 */ /* 0x002fea000383ffff */
[----:B------:R-:W-:Y:S05]  /*6820*/  BRA `(.L_x_145) ;  /* 0xffffffe800b87947 */ /* 0x000fea000383ffff */
.L_x_100:
[----:B0-----:R0:W1:Y:S02]  /*6830*/  SYNCS.PHASECHK.TRANS64.TRYWAIT P0, [R8+URZ], R5 ;  /* 0x00000005080075a7 */ /* 0x001064000800017f */
[----:B-1----:R-:W-:Y:S05]  /*6840*/  @!P0 NANOSLEEP.SYNCS 0x989680 ;  /* 0x009896800000895d */ /* 0x002fea0003900000 */
[----:B------:R-:W1:Y:S02]  /*6850*/  @!P0 SYNCS.PHASECHK.TRANS64 P0, [R8+URZ], R5 ;  /* 0x00000005080085a7 */ /* 0x000e64000800007f */
[----:B-1----:R-:W-:Y:S05]  /*6860*/  @!P0 BRA `(.L_x_100) ;  /* 0xfffffffc00f08947 */ /* 0x002fea000383ffff */
[----:B------:R-:W-:Y:S05]  /*6870*/  BRA `(.L_x_146) ;  /* 0xffffffe800c87947 */ /* 0x000fea000383ffff */
.L_x_101:
[----:B0-----:R0:W1:Y:S02]  /*6880*/  SYNCS.PHASECHK.TRANS64.TRYWAIT P0, [R9+URZ], R4 ;  /* 0x00000004090075a7 */ /* 0x001064000800017f */
[----:B-1----:R-:W-:Y:S05]  /*6890*/  @!P0 NANOSLEEP.SYNCS 0x989680 ;  /* 0x009896800000895d */ /* 0x002fea0003900000 */
[----:B------:R-:W1:Y:S02]  /*68a0*/  @!P0 SYNCS.PHASECHK.TRANS64 P0, [R9+URZ], R4 ;  /* 0x00000004090085a7 */ /* 0x000e64000800007f */
[----:B-1----:R-:W-:Y:S05]  /*68b0*/  @!P0 BRA `(.L_x_101) ;  /* 0xfffffffc00f08947 */ /* 0x002fea000383ffff */
[----:B------:R-:W-:Y:S05]  /*68c0*/  BRA `(.L_x_147) ;  /* 0xffffffe800d87947 */ /* 0x000fea000383ffff */
.L_x_102:
[----:B0-----:R0:W1:Y:S02]  /*68d0*/  SYNCS.PHASECHK.TRANS64.TRYWAIT P0, [R8+URZ], R5 ;  /* 0x00000005080075a7 */ /* 0x001064000800017f */
[----:B-1----:R-:W-:Y:S05]  /*68e0*/  @!P0 NANOSLEEP.SYNCS 0x989680 ;  /* 0x009896800000895d */ /* 0x002fea0003900000 */
[----:B------:R-:W1:Y:S02]  /*68f0*/  @!P0 SYNCS.PHASECHK.TRANS64 P0, [R8+URZ], R5 ;  /* 0x00000005080085a7 */ /* 0x000e64000800007f */
[----:B-1----:R-:W-:Y:S05]  /*6900*/  @!P0 BRA `(.L_x_102) ;  /* 0xfffffffc00f08947 */ /* 0x002fea000383ffff */
[----:B------:R-:W-:Y:S05]  /*6910*/  BRA `(.L_x_148) ;  /* 0xffffffe800e87947 */ /* 0x000fea000383ffff */
.L_x_103:
[----:B0-----:R0:W1:Y:S02]  /*6920*/  SYNCS.PHASECHK.TRANS64.TRYWAIT P0, [R9+URZ], R4 ;  /* 0x00000004090075a7 */ /* 0x001064000800017f */
[----:B-1----:R-:W-:Y:S05]  /*6930*/  @!P0 NANOSLEEP.SYNCS 0x989680 ;  /* 0x009896800000895d */ /* 0x002fea0003900000 */
[----:B------:R-:W1:Y:S02]  /*6940*/  @!P0 SYNCS.PHASECHK.TRANS64 P0, [R9+URZ], R4 ;  /* 0x00000004090085a7 */ /* 0x000e64000800007f */
[----:B-1----:R-:W-:Y:S05]  /*6950*/  @!P0 BRA `(.L_x_103) ;  /* 0xfffffffc00f08947 */ /* 0x002fea000383ffff */
[----:B------:R-:W-:Y:S05]  /*6960*/  BRA `(.L_x_149) ;  /* 0xffffffe800f87947 */ /* 0x000fea000383ffff */
.L_x_104:
[----:B0-----:R0:W1:Y:S02]  /*6970*/  SYNCS.PHASECHK.TRANS64.TRYWAIT P0, [R8+URZ], R5 ;  /* 0x00000005080075a7 */ /* 0x001064000800017f */
[----:B-1----:R-:W-:Y:S05]  /*6980*/  @!P0 NANOSLEEP.SYNCS 0x989680 ;  /* 0x009896800000895d */ /* 0x002fea0003900000 */
[----:B------:R-:W1:Y:S02]  /*6990*/  @!P0 SYNCS.PHASECHK.TRANS64 P0, [R8+URZ], R5 ;  /* 0x00000005080085a7 */ /* 0x000e64000800007f */
[----:B-1----:R-:W-:Y:S05]  /*69a0*/  @!P0 BRA `(.L_x_104) ;  /* 0xfffffffc00f08947 */ /* 0x002fea000383ffff */
[----:B------:R-:W-:Y:S05]  /*69b0*/  BRA `(.L_x_150) ;  /* 0xffffffec00087947 */ /* 0x000fea000383ffff */
.L_x_105:
[----:B0-----:R0:W1:Y:S02]  /*69c0*/  SYNCS.PHASECHK.TRANS64.TRYWAIT P0, [R9+URZ], R4 ;  /* 0x00000004090075a7 */ /* 0x001064000800017f */
[----:B-1----:R-:W-:Y:S05]  /*69d0*/  @!P0 NANOSLEEP.SYNCS 0x989680 ;  /* 0x009896800000895d */ /* 0x002fea0003900000 */
[----:B------:R-:W1:Y:S02]  /*69e0*/  @!P0 SYNCS.PHASECHK.TRANS64 P0, [R9+URZ], R4 ;  /* 0x00000004090085a7 */ /* 0x000e64000800007f */
[----:B-1----:R-:W-:Y:S05]  /*69f0*/  @!P0 BRA `(.L_x_105) ;  /* 0xfffffffc00f08947 */ /* 0x002fea000383ffff */
[----:B------:R-:W-:Y:S05]  /*6a00*/  BRA `(.L_x_151) ;  /* 0xffffffec00187947 */ /* 0x000fea000383ffff */
.L_x_106:
[----:B0-----:R0:W1:Y:S02]  /*6a10*/  SYNCS.PHASECHK.TRANS64.TRYWAIT P0, [R8+URZ], R5 ;  /* 0x00000005080075a7 */ /* 0x001064000800017f */
[----:B-1----:R-:W-:Y:S05]  /*6a20*/  @!P0 NANOSLEEP.SYNCS 0x989680 ;  /* 0x009896800000895d */ /* 0x002fea0003900000 */
[----:B------:R-:W1:Y:S02]  /*6a30*/  @!P0 SYNCS.PHASECHK.TRANS64 P0, [R8+URZ], R5 ;  /* 0x00000005080085a7 */ /* 0x000e64000800007f */
[----:B-1----:R-:W-:Y:S05]  /*6a40*/  @!P0 BRA `(.L_x_106) ;  /* 0xfffffffc00f08947 */ /* 0x002fea000383ffff */
[----:B------:R-:W-:Y:S05]  /*6a50*/  BRA `(.L_x_152) ;  /* 0xffffffec00287947 */ /* 0x000fea000383ffff */
.L_x_107:
[----:B0-----:R0:W1:Y:S02]  /*6a60*/  SYNCS.PHASECHK.TRANS64.TRYWAIT P0, [R9+URZ], R4 ;  /* 0x00000004090075a7 */ /* 0x001064000800017f */
[----:B-1----:R-:W-:Y:S05]  /*6a70*/  @!P0 NANOSLEEP.SYNCS 0x989680 ;  /* 0x009896800000895d */ /* 0x002fea0003900000 */
[----:B------:R-:W1:Y:S02]  /*6a80*/  @!P0 SYNCS.PHASECHK.TRANS64 P0, [R9+URZ], R4 ;  /* 0x00000004090085a7 */ /* 0x000e64000800007f */
[----:B-1----:R-:W-:Y:S05]  /*6a90*/  @!P0 BRA `(.L_x_107) ;  /* 0xfffffffc00f08947 */ /* 0x002fea000383ffff */
[----:B------:R-:W-:Y:S05]  /*6aa0*/  BRA `(.L_x_153) ;  /* 0xffffffec00387947 */ /* 0x000fea000383ffff */
.L_x_108:
[----:B0-----:R0:W1:Y:S02]  /*6ab0*/  SYNCS.PHASECHK.TRANS64.TRYWAIT P0, [R8+URZ], R5 ;  /* 0x00000005080075a7 */ /* 0x001064000800017f */
[----:B-1----:R-:W-:Y:S05]  /*6ac0*/  @!P0 NANOSLEEP.SYNCS 0x989680 ;  /* 0x009896800000895d */ /* 0x002fea0003900000 */
[----:B------:R-:W1:Y:S02]  /*6ad0*/  @!P0 SYNCS.PHASECHK.TRANS64 P0, [R8+URZ], R5 ;  /* 0x00000005080085a7 */ /* 0x000e64000800007f */
[----:B-1----:R-:W-:Y:S05]  /*6ae0*/  @!P0 BRA `(.L_x_108) ;  /* 0xfffffffc00f08947 */ /* 0x002fea000383ffff */
[----:B------:R-:W-:Y:S05]  /*6af0*/  BRA `(.L_x_154) ;  /* 0xffffffec00487947 */ /* 0x000fea000383ffff */
.L_x_109:
[----:B0-----:R0:W1:Y:S02]  /*6b00*/  SYNCS.PHASECHK.TRANS64.TRYWAIT P0, [R9+URZ], R4 ;  /* 0x00000004090075a7 */ /* 0x001064000800017f */
[----:B-1----:R-:W-:Y:S05]  /*6b10*/  @!P0 NANOSLEEP.SYNCS 0x989680 ;  /* 0x009896800000895d */ /* 0x002fea0003900000 */
[----:B------:R-:W1:Y:S02]  /*6b20*/  @!P0 SYNCS.PHASECHK.TRANS64 P0, [R9+URZ], R4 ;  /* 0x00000004090085a7 */ /* 0x000e64000800007f */
[----:B-1----:R-:W-:Y:S05]  /*6b30*/  @!P0 BRA `(.L_x_109) ;  /* 0xfffffffc00f08947 */ /* 0x002fea000383ffff */
[----:B------:R-:W-:Y:S05]  /*6b40*/  BRA `(.L_x_155) ;  /* 0xffffffec00587947 */ /* 0x000fea000383ffff */
.L_x_110:
[----:B0-----:R0:W1:Y:S02]  /*6b50*/  SYNCS.PHASECHK.TRANS64.TRYWAIT P0, [R8+URZ], R5 ;  /* 0x00000005080075a7 */ /* 0x001064000800017f */
[----:B-1----:R-:W-:Y:S05]  /*6b60*/  @!P0 NANOSLEEP.SYNCS 0x989680 ;  /* 0x009896800000895d */ /* 0x002fea0003900000 */
[----:B------:R-:W1:Y:S02]  /*6b70*/  @!P0 SYNCS.PHASECHK.TRANS64 P0, [R8+URZ], R5 ;  /* 0x00000005080085a7 */ /* 0x000e64000800007f */
[----:B-1----:R-:W-:Y:S05]  /*6b80*/  @!P0 BRA `(.L_x_110) ;  /* 0xfffffffc00f08947 */ /* 0x002fea000383ffff */
[----:B------:R-:W-:Y:S05]  /*6b90*/  BRA `(.L_x_156) ;  /* 0xffffffec00687947 */ /* 0x000fea000383ffff */
.L_x_111:
[----:B0-----:R0:W1:Y:S02]  /*6ba0*/  SYNCS.PHASECHK.TRANS64.TRYWAIT P0, [R9+URZ], R4 ;  /* 0x00000004090075a7 */ /* 0x001064000800017f */
[----:B-1----:R-:W-:Y:S05]  /*6bb0*/  @!P0 NANOSLEEP.SYNCS 0x989680 ;  /* 0x009896800000895d */ /* 0x002fea0003900000 */
[----:B------:R-:W1:Y:S02]  /*6bc0*/  @!P0 SYNCS.PHASECHK.TRANS64 P0, [R9+URZ], R4 ;  /* 0x00000004090085a7 */ /* 0x000e64000800007f */
[----:B-1----:R-:W-:Y:S05]  /*6bd0*/  @!P0 BRA `(.L_x_111) ;  /* 0xfffffffc00f08947 */ /* 0x002fea000383ffff */
[----:B------:R-:W-:Y:S05]  /*6be0*/  BRA `(.L_x_157) ;  /* 0xffffffec00787947 */ /* 0x000fea000383ffff */
.L_x_112:
[----:B0-----:R0:W1:Y:S02]  /*6bf0*/  SYNCS.PHASECHK.TRANS64.TRYWAIT P0, [R8+URZ], R5 ;  /* 0x00000005080075a7 */ /* 0x001064000800017f */
[----:B-1----:R-:W-:Y:S05]  /*6c00*/  @!P0 NANOSLEEP.SYNCS 0x989680 ;  /* 0x009896800000895d */ /* 0x002fea0003900000 */
[----:B------:R-:W1:Y:S02]  /*6c10*/  @!P0 SYNCS.PHASECHK.TRANS64 P0, [R8+URZ], R5 ;  /* 0x00000005080085a7 */ /* 0x000e64000800007f */
[----:B-1----:R-:W-:Y:S05]  /*6c20*/  @!P0 BRA `(.L_x_112) ;  /* 0xfffffffc00f08947 */ /* 0x002fea000383ffff */
[----:B------:R-:W-:Y:S05]  /*6c30*/  BRA `(.L_x_158) ;  /* 0xffffffec00887947 */ /* 0x000fea000383ffff */
.L_x_113:
[----:B0-----:R0:W1:Y:S02]  /*6c40*/  SYNCS.PHASECHK.TRANS64.TRYWAIT P0, [R9+URZ], R4 ;  /* 0x00000004090075a7 */ /* 0x001064000800017f */
[----:B-1----:R-:W-:Y:S05]  /*6c50*/  @!P0 NANOSLEEP.SYNCS 0x989680 ;  /* 0x009896800000895d */ /* 0x002fea0003900000 */
[----:B------:R-:W1:Y:S02]  /*6c60*/  @!P0 SYNCS.PHASECHK.TRANS64 P0, [R9+URZ], R4 ;  /* 0x00000004090085a7 */ /* 0x000e64000800007f */
[----:B-1----:R-:W-:Y:S05]  /*6c70*/  @!P0 BRA `(.L_x_113) ;  /* 0xfffffffc00f08947 */ /* 0x002fea000383ffff */
[----:B------:R-:W-:Y:S05]  /*6c80*/  BRA `(.L_x_159) ;  /* 0xffffffec00987947 */ /* 0x000fea000383ffff */
.L_x_114:
[----:B0-----:R0:W1:Y:S02]  /*6c90*/  SYNCS.PHASECHK.TRANS64.TRYWAIT P0, [R8+URZ], R5 ;  /* 0x00000005080075a7 */ /* 0x001064000800017f */
[----:B-1----:R-:W-:Y:S05]  /*6ca0*/  @!P0 NANOSLEEP.SYNCS 0x989680 ;  /* 0x009896800000895d */ /* 0x002fea0003900000 */
[----:B------:R-:W1:Y:S02]  /*6cb0*/  @!P0 SYNCS.PHASECHK.TRANS64 P0, [R8+URZ], R5 ;  /* 0x00000005080085a7 */ /* 0x000e64000800007f */
[----:B-1----:R-:W-:Y:S05]  /*6cc0*/  @!P0 BRA `(.L_x_114) ;  /* 0xfffffffc00f08947 */ /* 0x002fea000383ffff */
[----:B------:R-:W-:Y:S05]  /*6cd0*/  BRA `(.L_x_160) ;  /* 0xffffffec00a87947 */ /* 0x000fea000383ffff */
.L_x_115:
[----:B0-----:R0:W1:Y:S02]  /*6ce0*/  SYNCS.PHASECHK.TRANS64.TRYWAIT P0, [R9+URZ], R4 ;  /* 0x00000004090075a7 */ /* 0x001064000800017f */
[----:B-1----:R-:W-:Y:S05]  /*6cf0*/  @!P0 NANOSLEEP.SYNCS 0x989680 ;  /* 0x009896800000895d */ /* 0x002fea0003900000 */
[----:B------:R-:W1:Y:S02]  /*6d00*/  @!P0 SYNCS.PHASECHK.TRANS64 P0, [R9+URZ], R4 ;  /* 0x00000004090085a7 */ /* 0x000e64000800007f */
[----:B-1----:R-:W-:Y:S05]  /*6d10*/  @!P0 BRA `(.L_x_115) ;  /* 0xfffffffc00f08947 */ /* 0x002fea000383ffff */
[----:B------:R-:W-:Y:S05]  /*6d20*/  BRA `(.L_x_161) ;  /* 0xffffffec00b87947 */ /* 0x000fea000383ffff */
.L_x_116:
[----:B0-----:R0:W1:Y:S02]  /*6d30*/  SYNCS.PHASECHK.TRANS64.TRYWAIT P0, [R8+URZ], R5 ;  /* 0x00000005080075a7 */ /* 0x001064000800017f */
[----:B-1----:R-:W-:Y:S05]  /*6d40*/  @!P0 NANOSLEEP.SYNCS 0x989680 ;  /* 0x009896800000895d */ /* 0x002fea0003900000 */
[----:B------:R-:W1:Y:S02]  /*6d50*/  @!P0 SYNCS.PHASECHK.TRANS64 P0, [R8+URZ], R5 ;  /* 0x00000005080085a7 */ /* 0x000e64000800007f */
[----:B-1----:R-:W-:Y:S05]  /*6d60*/  @!P0 BRA `(.L_x_116) ;  /* 0xfffffffc00f08947 */ /* 0x002fea000383ffff */
[----:B------:R-:W-:Y:S05]  /*6d70*/  BRA `(.L_x_162) ;  /* 0xffffffec00c87947 */ /* 0x000fea000383ffff */
.L_x_117:
[----:B0-----:R0:W1:Y:S02]  /*6d80*/  SYNCS.PHASECHK.TRANS64.TRYWAIT P0, [R9+URZ], R4 ;  /* 0x00000004090075a7 */ /* 0x001064000800017f */
[----:B-1----:R-:W-:Y:S05]  /*6d90*/  @!P0 NANOSLEEP.SYNCS 0x989680 ;  /* 0x009896800000895d */ /* 0x002fea0003900000 */
[----:B------:R-:W1:Y:S02]  /*6da0*/  @!P0 SYNCS.PHASECHK.TRANS64 P0, [R9+URZ], R4 ;  /* 0x00000004090085a7 */ /* 0x000e64000800007f */
[----:B-1----:R-:W-:Y:S05]  /*6db0*/  @!P0 BRA `(.L_x_117) ;  /* 0xfffffffc00f08947 */ /* 0x002fea000383ffff */
[----:B------:R-:W-:Y:S05]  /*6dc0*/  BRA `(.L_x_163) ;  /* 0xffffffec00d87947 */ /* 0x000fea000383ffff */
.L_x_118:
[----:B0-----:R0:W1:Y:S02]  /*6dd0*/  SYNCS.PHASECHK.TRANS64.TRYWAIT P0, [R8+URZ], R5 ;  /* 0x00000005080075a7 */ /* 0x001064000800017f */
[----:B-1----:R-:W-:Y:S05]  /*6de0*/  @!P0 NANOSLEEP.SYNCS 0x989680 ;  /* 0x009896800000895d */ /* 0x002fea0003900000 */
[----:B------:R-:W1:Y:S02]  /*6df0*/  @!P0 SYNCS.PHASECHK.TRANS64 P0, [R8+URZ], R5 ;  /* 0x00000005080085a7 */ /* 0x000e64000800007f */
[----:B-1----:R-:W-:Y:S05]  /*6e00*/  @!P0 BRA `(.L_x_118) ;  /* 0xfffffffc00f08947 */ /* 0x002fea000383ffff */
[----:B------:R-:W-:Y:S05]  /*6e10*/  BRA `(.L_x_164) ;  /* 0xffffffec00e87947 */ /* 0x000fea000383ffff */
.L_x_119:
[----:B0-----:R0:W1:Y:S02]  /*6e20*/  SYNCS.PHASECHK.TRANS64.TRYWAIT P0, [R9+URZ], R4 ;  /* 0x00000004090075a7 */ /* 0x001064000800017f */
[----:B-1----:R-:W-:Y:S05]  /*6e30*/  @!P0 NANOSLEEP.SYNCS 0x989680 ;  /* 0x009896800000895d */ /* 0x002fea0003900000 */
[----:B------:R-:W1:Y:S02]  /*6e40*/  @!P0 SYNCS.PHASECHK.TRANS64 P0, [R9+URZ], R4 ;  /* 0x00000004090085a7 */ /* 0x000e64000800007f */
[----:B-1----:R-:W-:Y:S05]  /*6e50*/  @!P0 BRA `(.L_x_119) ;  /* 0xfffffffc00f08947 */ /* 0x002fea000383ffff */
[----:B------:R-:W-:Y:S05]  /*6e60*/  BRA `(.L_x_165) ;  /* 0xffffffec00f87947 */ /* 0x000fea000383ffff */
.L_x_120:
[----:B0-----:R0:W1:Y:S02]  /*6e70*/  SYNCS.PHASECHK.TRANS64.TRYWAIT P0, [R8+URZ], R5 ;  /* 0x00000005080075a7 */ /* 0x001064000800017f */
[----:B-1----:R-:W-:Y:S05]  /*6e80*/  @!P0 NANOSLEEP.SYNCS 0x989680 ;  /* 0x009896800000895d */ /* 0x002fea0003900000 */
[----:B------:R-:W1:Y:S02]  /*6e90*/  @!P0 SYNCS.PHASECHK.TRANS64 P0, [R8+URZ], R5 ;  /* 0x00000005080085a7 */ /* 0x000e64000800007f */
[----:B-1----:R-:W-:Y:S05]  /*6ea0*/  @!P0 BRA `(.L_x_120) ;  /* 0xfffffffc00f08947 */ /* 0x002fea000383ffff */
[----:B------:R-:W-:Y:S05]  /*6eb0*/  BRA `(.L_x_166) ;  /* 0xfffffff000087947 */ /* 0x000fea000383ffff */
.L_x_121:
[----:B0-----:R0:W1:Y:S02]  /*6ec0*/  SYNCS.PHASECHK.TRANS64.TRYWAIT P0, [R9+URZ], R4 ;  /* 0x00000004090075a7 */ /* 0x001064000800017f */
[----:B-1----:R-:W-:Y:S05]  /*6ed0*/  @!P0 NANOSLEEP.SYNCS 0x989680 ;  /* 0x009896800000895d */ /* 0x002fea0003900000 */
[----:B------:R-:W1:Y:S02]  /*6ee0*/  @!P0 SYNCS.PHASECHK.TRANS64 P0, [R9+URZ], R4 ;  /* 0x00000004090085a7 */ /* 0x000e64000800007f */
[----:B-1----:R-:W-:Y:S05]  /*6ef0*/  @!P0 BRA `(.L_x_121) ;  /* 0xfffffffc00f08947 */ /* 0x002fea000383ffff */
[----:B------:R-:W-:Y:S05]  /*6f00*/  BRA `(.L_x_167) ;  /* 0xfffffff000187947 */ /* 0x000fea000383ffff */
.L_x_122:
[----:B0-----:R0:W1:Y:S02]  /*6f10*/  SYNCS.PHASECHK.TRANS64.TRYWAIT P0, [R8+URZ], R5 ;  /* 0x00000005080075a7 */ /* 0x001064000800017f */
[----:B-1----:R-:W-:Y:S05]  /*6f20*/  @!P0 NANOSLEEP.SYNCS 0x989680 ;  /* 0x009896800000895d */ /* 0x002fea0003900000 */
[----:B------:R-:W1:Y:S02]  /*6f30*/  @!P0 SYNCS.PHASECHK.TRANS64 P0, [R8+URZ], R5 ;  /* 0x00000005080085a7 */ /* 0x000e64000800007f */
[----:B-1----:R-:W-:Y:S05]  /*6f40*/  @!P0 BRA `(.L_x_122) ;  /* 0xfffffffc00f08947 */ /* 0x002fea000383ffff */
[----:B------:R-:W-:Y:S05]  /*6f50*/  BRA `(.L_x_168) ;  /* 0xfffffff000287947 */ /* 0x000fea000383ffff */
.L_x_123:
[----:B0-----:R0:W1:Y:S02]  /*6f60*/  SYNCS.PHASECHK.TRANS64.TRYWAIT P0, [R9+URZ], R4 ;  /* 0x00000004090075a7 */ /* 0x001064000800017f */
[----:B-1----:R-:W-:Y:S05]  /*6f70*/  @!P0 NANOSLEEP.SYNCS 0x989680 ;  /* 0x009896800000895d */ /* 0x002fea0003900000 */
[----:B------:R-:W1:Y:S02]  /*6f80*/  @!P0 SYNCS.PHASECHK.TRANS64 P0, [R9+URZ], R4 ;  /* 0x00000004090085a7 */ /* 0x000e64000800007f */
[----:B-1----:R-:W-:Y:S05]  /*6f90*/  @!P0 BRA `(.L_x_123) ;  /* 0xfffffffc00f08947 */ /* 0x002fea000383ffff */
[----:B------:R-:W-:Y:S05]  /*6fa0*/  BRA `(.L_x_169) ;  /* 0xfffffff000387947 */ /* 0x000fea000383ffff */
.L_x_124:
[----:B0-----:R0:W1:Y:S02]  /*6fb0*/  SYNCS.PHASECHK.TRANS64.TRYWAIT P0, [R8+URZ], R5 ;  /* 0x00000005080075a7 */ /* 0x001064000800017f */
[----:B-1----:R-:W-:Y:S05]  /*6fc0*/  @!P0 NANOSLEEP.SYNCS 0x989680 ;  /* 0x009896800000895d */ /* 0x002fea0003900000 */
[----:B------:R-:W1:Y:S02]  /*6fd0*/  @!P0 SYNCS.PHASECHK.TRANS64 P0, [R8+URZ], R5 ;  /* 0x00000005080085a7 */ /* 0x000e64000800007f */
[----:B-1----:R-:W-:Y:S05]  /*6fe0*/  @!P0 BRA `(.L_x_124) ;  /* 0xfffffffc00f08947 */ /* 0x002fea000383ffff */
[----:B------:R-:W-:Y:S05]  /*6ff0*/  BRA `(.L_x_170) ;  /* 0xfffffff000487947 */ /* 0x000fea000383ffff */
.L_x_125:
[----:B0-----:R0:W1:Y:S02]  /*7000*/  SYNCS.PHASECHK.TRANS64.TRYWAIT P0, [R9+URZ], R4 ;  /* 0x00000004090075a7 */ /* 0x001064000800017f */
[----:B-1----:R-:W-:Y:S05]  /*7010*/  @!P0 NANOSLEEP.SYNCS 0x989680 ;  /* 0x009896800000895d */ /* 0x002fea0003900000 */
[----:B------:R-:W1:Y:S02]  /*7020*/  @!P0 SYNCS.PHASECHK.TRANS64 P0, [R9+URZ], R4 ;  /* 0x00000004090085a7 */ /* 0x000e64000800007f */
[----:B-1----:R-:W-:Y:S05]  /*7030*/  @!P0 BRA `(.L_x_125) ;  /* 0xfffffffc00f08947 */ /* 0x002fea000383ffff */
[----:B------:R-:W-:Y:S05]  /*7040*/  BRA `(.L_x_171) ;  /* 0xfffffff000587947 */ /* 0x000fea000383ffff */
.L_x_126:
[----:B0-----:R0:W1:Y:S02]  /*7050*/  SYNCS.PHASECHK.TRANS64.TRYWAIT P0, [R6+URZ], R5 ;  /* 0x00000005060075a7 */ /* 0x001064000800017f */
[----:B-1----:R-:W-:Y:S05]  /*7060*/  @!P0 NANOSLEEP.SYNCS 0x989680 ;  /* 0x009896800000895d */ /* 0x002fea0003900000 */
[----:B------:R-:W1:Y:S02]  /*7070*/  @!P0 SYNCS.PHASECHK.TRANS64 P0, [R6+URZ], R5 ;  /* 0x00000005060085a7 */ /* 0x000e64000800007f */
[----:B-1----:R-:W-:Y:S05]  /*7080*/  @!P0 BRA `(.L_x_126) ;  /* 0xfffffffc00f08947 */ /* 0x002fea000383ffff */
[----:B------:R-:W-:Y:S05]  /*7090*/  BRA `(.L_x_172) ;  /* 0xfffffff000607947 */ /* 0x000fea000383ffff */
.L_x_173:
[----:B------:R-:W-:-:S00]  /*70a0*/  BRA `(.L_x_173) ;  /* 0xfffffffc00fc7947 */ /* 0x000fc0000383ffff */
[----:B------:R-:W-:-:S00]  /*70b0*/  NOP ;  /* 0x0000000000007918 */ /* 0x000fc00000000000 */
        /* <DEDUP_REMOVED lines=12> */
.L_x_174:


//--------------------- .nv.global.init           --------------------------
	.section	.nv.global.init,"aw",@progbits
.nv.global.init:
	.type		$str$22,@object
	.size		$str$22,($str$23 - $str$22)
$str$22:
        /*0000*/ 	.byte	0x6b, 0x5f, 0x74, 0x69, 0x6c, 0x65, 0x5f, 0x63, 0x6f, 0x75, 0x6e, 0x74, 0x20, 0x3e, 0x3d, 0x20
        /*0010*/ 	.byte	0x31, 0x00
	.type		$str$23,@object
	.size		$str$23,(__unnamed_1 - $str$23)
$str$23:
        /*0012*/ 	.byte	0x2f, 0x74, 0x6d, 0x70, 0x2f, 0x63, 0x75, 0x74, 0x6c, 0x61, 0x73, 0x73, 0x5f, 0x73, 0x77, 0x65
        /*0022*/ 	.byte	0x65, 0x70, 0x5f, 0x73, 0x72, 0x63, 0x2f, 0x69, 0x6e, 0x63, 0x6c, 0x75, 0x64, 0x65, 0x2f, 0x63
        /*0032*/ 	.byte	0x75, 0x74, 0x6c, 0x61, 0x73, 0x73, 0x2f, 0x67, 0x65, 0x6d, 0x6d, 0x2f, 0x63, 0x6f, 0x6c, 0x6c
        /*0042*/ 	.byte	0x65, 0x63, 0x74, 0x69, 0x76, 0x65, 0x2f, 0x73, 0x6d, 0x39, 0x30, 0x5f, 0x6d, 0x6d, 0x61, 0x5f
        /*0052*/ 	.byte	0x74, 0x6d, 0x61, 0x5f, 0x67, 0x6d, 0x6d, 0x61, 0x5f, 0x73, 0x73, 0x5f, 0x77, 0x61, 0x72, 0x70
        /*0062*/ 	.byte	0x73, 0x70, 0x65, 0x63, 0x69, 0x61, 0x6c, 0x69, 0x7a, 0x65, 0x64, 0x2e, 0x68, 0x70, 0x70, 0x00
	.type		__unnamed_1,@object
	.size		__unnamed_1,(.L_0 - __unnamed_1)
__unnamed_1:
        /*0072*/ 	.byte	0x76, 0x6f, 0x69, 0x64, 0x20, 0x63, 0x75, 0x74, 0x6c, 0x61, 0x73, 0x73, 0x3a, 0x3a, 0x67, 0x65
        /* <DEDUP_REMOVED lines=179> */
        /*0bb2*/ 	.byte	0x75, 0x74, 0x65, 0x3a, 0x3a, 0x69, 0x64, 0x65, 0x6e, 0x74, 0x69, 0x74, 0x79, 0x5d, 0x00
.L_0:


//--------------------- .nv.shared._ZN7cutlass13device_kernelINS_4gemm6kernel13GemmUniversalIN4cute5tupleIJiiiiEEENS1_10collective13CollectiveMmaINS1_34MainloopSm90TmaGmmaWarpSpecializedILi37ENS5_IJNS4_1CILi2EEENSA_ILi1EEESC_EEENS1_32KernelTmaWarpSpecializedPingpongEEENS5_IJNSA_ILi64EEENSA_ILi32EEESH_EEENS_6half_tENS5_IJlSC_lEEESJ_SK_NS4_8TiledMMAINS4_8MMA_AtomIJNS4_4SM904GMMA25MMA_64x32x16_F32F16F16_SSILNSO_5MajorE0ELSQ_0ELNSO_7ScaleInE1ELSR_1EEEEEENS4_6LayoutINS5_IJSC_SC_SC_EEENS5_IJNSA_ILi0EEESW_SW_EEEEENS5_IJNS4_10UnderscoreESZ_SZ_EEEEENS4_13SM90_TMA_LOADENS4_14ComposedLayoutINS4_7SwizzleILi2ELi4ELi3EEENS4_18smem_ptr_flag_bitsILi16EEENSU_INS5_IJNSA_ILi8EEESH_EEENS5_IJSH_SC_EEEEEEEvNS4_8identityENS4_23SM90_TMA_LOAD_MULTICASTES1C_vS1D_EENS_8epilogue10collective6detail29Sm90TmaWarpSpecializedAdapterINS1H_15DefaultEpilogueISJ_SK_SK_NS1G_6thread17LinearCombinationISJ_Li1EffLNS1L_9ScaleType4KindE0ELNS_15FloatRoundStyleE2ESJ_EENS1_15EpilogueDefaultEEEEEvvEEEEvNT_6ParamsE --------------------------
	.section	.nv.shared._ZN7cutlass13device_kernelINS_4gemm6kernel13GemmUniversalIN4cute5tupleIJiiiiEEENS1_10collective13CollectiveMmaINS1_34MainloopSm90TmaGmmaWarpSpecializedILi37ENS5_IJNS4_1CILi2EEENSA_ILi1EEESC_EEENS1_32KernelTmaWarpSpecializedPingpongEEENS5_IJNSA_ILi64EEENSA_ILi32EEESH_EEENS_6half_tENS5_IJlSC_lEEESJ_SK_NS4_8TiledMMAINS4_8MMA_AtomIJNS4_4SM904GMMA25MMA_64x32x16_F32F16F16_SSILNSO_5MajorE0ELSQ_0ELNSO_7ScaleInE1ELSR_1EEEEEENS4_6LayoutINS5_IJSC_SC_SC_EEENS5_IJNSA_ILi0EEESW_SW_EEEEENS5_IJNS4_10UnderscoreESZ_SZ_EEEEENS4_13SM90_TMA_LOADENS4_14ComposedLayoutINS4_7SwizzleILi2ELi4ELi3EEENS4_18smem_ptr_flag_bitsILi16EEENSU_INS5_IJNSA_ILi8EEESH_EEENS5_IJSH_SC_EEEEEEEvNS4_8identityENS4_23SM90_TMA_LOAD_MULTICASTES1C_vS1D_EENS_8epilogue10collective6detail29Sm90TmaWarpSpecializedAdapterINS1H_15DefaultEpilogueISJ_SK_SK_NS1G_6thread17LinearCombinationISJ_Li1EffLNS1L_9ScaleType4KindE0ELNS_15FloatRoundStyleE2ESJ_EENS1_15EpilogueDefaultEEEEEvvEEEEvNT_6ParamsE,"aw",@nobits
	.sectionflags	@""
	.align	16
	.zero		1024


//--------------------- .nv.shared.reserved.0     --------------------------
	.section	.nv.shared.reserved.0,"aw",@nobits
	.weak		__nv_reservedSMEM_offset_0_alias
	.size		__nv_reservedSMEM_offset_0_alias, 0, 0
	.other		__nv_reservedSMEM_offset_0_alias,@"STO_CUDA_RESERVED_SHARED STV_DEFAULT"
__nv_reservedSMEM_offset_0_alias:
	.zero		0


//--------------------- .nv.global                --------------------------
	.section	.nv.global,"aw",@nobits
.nv.global:
	.type		_ZN39_INTERNAL_65de5053_4_k_cu_5459fd59_54914cute1_E,@object
	.size		_ZN39_INTERNAL_65de5053_4_k_cu_5459fd59_54914cute1_E,(_ZN39_INTERNAL_65de5053_4_k_cu_5459fd59_54914cuda3std3__45__cpo6cbeginE - _ZN39_INTERNAL_65de5053_4_k_cu_5459fd59_54914cute1_E)
_ZN39_INTERNAL_65de5053_4_k_cu_5459fd59_54914cute1_E:
	.zero		1
	.type		_ZN39_INTERNAL_65de5053_4_k_cu_5459fd59_54914cuda3std3__45__cpo6cbeginE,@object
	.size		_ZN39_INTERNAL_65de5053_4_k_cu_5459fd59_54914cuda3std3__45__cpo6cbeginE,(_ZN39_INTERNAL_65de5053_4_k_cu_5459fd59_54914cuda3std3__48in_placeE - _ZN39_INTERNAL_65de5053_4_k_cu_5459fd59_54914cuda3std3__45__cpo6cbeginE)
_ZN39_INTERNAL_65de5053_4_k_cu_5459fd59_54914cuda3std3__45__cpo6cbeginE:
	.zero		1
	.type		_ZN39_INTERNAL_65de5053_4_k_cu_5459fd59_54914cuda3std3__48in_placeE,@object
	.size		_ZN39_INTERNAL_65de5053_4_k_cu_5459fd59_54914cuda3std3__48in_placeE,(_ZN39_INTERNAL_65de5053_4_k_cu_5459fd59_54914cuda3std6ranges3__45__cpo9iter_moveE - _ZN39_INTERNAL_65de5053_4_k_cu_5459fd59_54914cuda3std3__48in_placeE)
_ZN39_INTERNAL_65de5053_4_k_cu_5459fd59_54914cuda3std3__48in_placeE:
	.zero		1
	.type		_ZN39_INTERNAL_65de5053_4_k_cu_5459fd59_54914cuda3std6ranges3__45__cpo9iter_moveE,@object
	.size		_ZN39_INTERNAL_65de5053_4_k_cu_5459fd59_54914cuda3std6ranges3__45__cpo9iter_moveE,(_ZN39_INTERNAL_65de5053_4_k_cu_5459fd59_54914cuda3std3__45__cpo5beginE - _ZN39_INTERNAL_65de5053_4_k_cu_5459fd59_54914cuda3std6ranges3__45__cpo9iter_moveE)
_ZN39_INTERNAL_65de5053_4_k_cu_5459fd59_54914cuda3std6ranges3__45__cpo9iter_moveE:
	.zero		1
	.type		_ZN39_INTERNAL_65de5053_4_k_cu_5459fd59_54914cuda3std3__45__cpo5beginE,@object
	.size		_ZN39_INTERNAL_65de5053_4_k_cu_5459fd59_54914cuda3std3__45__cpo5beginE,(_ZN39_INTERNAL_65de5053_4_k_cu_5459fd59_54914cuda3std3__441_GLOBAL__N__65de5053_4_k_cu_5459fd59_54916ignoreE - _ZN39_INTERNAL_65de5053_4_k_cu_5459fd59_54914cuda3std3__45__cpo5beginE)
_ZN39_INTERNAL_65de5053_4_k_cu_5459fd59_54914cuda3std3__45__cpo5beginE:
	.zero		1
	.type		_ZN39_INTERNAL_65de5053_4_k_cu_5459fd59_54914cuda3std3__441_GLOBAL__N__65de5053_4_k_cu_5459fd59_54916ignoreE,@object
	.size		_ZN39_INTERNAL_65de5053_4_k_cu_5459fd59_54914cuda3std3__441_GLOBAL__N__65de5053_4_k_cu_5459fd59_54916ignoreE,(_ZN39_INTERNAL_65de5053_4_k_cu_5459fd59_54914cute7productE - _ZN39_INTERNAL_65de5053_4_k_cu_5459fd59_54914cuda3std3__441_GLOBAL__N__65de5053_4_k_cu_5459fd59_54916ignoreE)
_ZN39_INTERNAL_65de5053_4_k_cu_5459fd59_54914cuda3std3__441_GLOBAL__N__65de5053_4_k_cu_5459fd59_54916ignoreE:
	.zero		1
	.type		_ZN39_INTERNAL_65de5053_4_k_cu_5459fd59_54914cute7productE,@object
	.size		_ZN39_INTERNAL_65de5053_4_k_cu_5459fd59_54914cute7productE,(_ZN39_INTERNAL_65de5053_4_k_cu_5459fd59_54914cuda3std3__45__cpo3endE - _ZN39_INTERNAL_65de5053_4_k_cu_5459fd59_54914cute7productE)
_ZN39_INTERNAL_65de5053_4_k_cu_5459fd59_54914cute7productE:
	.zero		1
	.type		_ZN39_INTERNAL_65de5053_4_k_cu_5459fd59_54914cuda3std3__45__cpo3endE,@object
	.size		_ZN39_INTERNAL_65de5053_4_k_cu_5459fd59_54914cuda3std3__45__cpo3endE,(_ZN39_INTERNAL_65de5053_4_k_cu_5459fd59_54914cuda3std3__419piecewise_constructE - _ZN39_INTERNAL_65de5053_4_k_cu_5459fd59_54914cuda3std3__45__cpo3endE)
_ZN39_INTERNAL_65de5053_4_k_cu_5459fd59_54914cuda3std3__45__cpo3endE:
	.zero		1
	.type		_ZN39_INTERNAL_65de5053_4_k_cu_5459fd59_54914cuda3std3__419piecewise_constructE,@object
	.size		_ZN39_INTERNAL_65de5053_4_k_cu_5459fd59_54914cuda3std3__419piecewise_constructE,(_ZN39_INTERNAL_65de5053_4_k_cu_5459fd59_54914cuda3std3__45__cpo4cendE - _ZN39_INTERNAL_65de5053_4_k_cu_5459fd59_54914cuda3std3__419piecewise_constructE)
_ZN39_INTERNAL_65de5053_4_k_cu_5459fd59_54914cuda3std3__419piecewise_constructE:
	.zero		1
	.type		_ZN39_INTERNAL_65de5053_4_k_cu_5459fd59_54914cuda3std3__45__cpo4cendE,@object
	.size		_ZN39_INTERNAL_65de5053_4_k_cu_5459fd59_54914cuda3std3__45__cpo4cendE,(_ZN39_INTERNAL_65de5053_4_k_cu_5459fd59_54914cuda3std6ranges3__45__cpo4swapE - _ZN39_INTERNAL_65de5053_4_k_cu_5459fd59_54914cuda3std3__45__cpo4cendE)
_ZN39_INTERNAL_65de5053_4_k_cu_5459fd59_54914cuda3std3__45__cpo4cendE:
	.zero		1
	.type		_ZN39_INTERNAL_65de5053_4_k_cu_5459fd59_54914cuda3std6ranges3__45__cpo4swapE,@object
	.size		_ZN39_INTERNAL_65de5053_4_k_cu_5459fd59_54914cuda3std6ranges3__45__cpo4swapE,(.L_8 - _ZN39_INTERNAL_65de5053_4_k_cu_5459fd59_54914cuda3std6ranges3__45__cpo4swapE)
_ZN39_INTERNAL_65de5053_4_k_cu_5459fd59_54914cuda3std6ranges3__45__cpo4swapE:
	.zero		1
.L_8:


//--------------------- .nv.constant0._ZN7cutlass13device_kernelINS_4gemm6kernel13GemmUniversalIN4cute5tupleIJiiiiEEENS1_10collective13CollectiveMmaINS1_34MainloopSm90TmaGmmaWarpSpecializedILi37ENS5_IJNS4_1CILi2EEENSA_ILi1EEESC_EEENS1_32KernelTmaWarpSpecializedPingpongEEENS5_IJNSA_ILi64EEENSA_ILi32EEESH_EEENS_6half_tENS5_IJlSC_lEEESJ_SK_NS4_8TiledMMAINS4_8MMA_AtomIJNS4_4SM904GMMA25MMA_64x32x16_F32F16F16_SSILNSO_5MajorE0ELSQ_0ELNSO_7ScaleInE1ELSR_1EEEEEENS4_6LayoutINS5_IJSC_SC_SC_EEENS5_IJNSA_ILi0EEESW_SW_EEEEENS5_IJNS4_10UnderscoreESZ_SZ_EEEEENS4_13SM90_TMA_LOADENS4_14ComposedLayoutINS4_7SwizzleILi2ELi4ELi3EEENS4_18smem_ptr_flag_bitsILi16EEENSU_INS5_IJNSA_ILi8EEESH_EEENS5_IJSH_SC_EEEEEEEvNS4_8identityENS4_23SM90_TMA_LOAD_MULTICASTES1C_vS1D_EENS_8epilogue10collective6detail29Sm90TmaWarpSpecializedAdapterINS1H_15DefaultEpilogueISJ_SK_SK_NS1G_6thread17LinearCombinationISJ_Li1EffLNS1L_9ScaleType4KindE0ELNS_15FloatRoundStyleE2ESJ_EENS1_15EpilogueDefaultEEEEEvvEEEEvNT_6ParamsE --------------------------
	.section	.nv.constant0._ZN7cutlass13device_kernelINS_4gemm6kernel13GemmUniversalIN4cute5tupleIJiiiiEEENS1_10collective13CollectiveMmaINS1_34MainloopSm90TmaGmmaWarpSpecializedILi37ENS5_IJNS4_1CILi2EEENSA_ILi1EEESC_EEENS1_32KernelTmaWarpSpecializedPingpongEEENS5_IJNSA_ILi64EEENSA_ILi32EEESH_EEENS_6half_tENS5_IJlSC_lEEESJ_SK_NS4_8TiledMMAINS4_8MMA_AtomIJNS4_4SM904GMMA25MMA_64x32x16_F32F16F16_SSILNSO_5MajorE0ELSQ_0ELNSO_7ScaleInE1ELSR_1EEEEEENS4_6LayoutINS5_IJSC_SC_SC_EEENS5_IJNSA_ILi0EEESW_SW_EEEEENS5_IJNS4_10UnderscoreESZ_SZ_EEEEENS4_13SM90_TMA_LOADENS4_14ComposedLayoutINS4_7SwizzleILi2ELi4ELi3EEENS4_18smem_ptr_flag_bitsILi16EEENSU_INS5_IJNSA_ILi8EEESH_EEENS5_IJSH_SC_EEEEEEEvNS4_8identityENS4_23SM90_TMA_LOAD_MULTICASTES1C_vS1D_EENS_8epilogue10collective6detail29Sm90TmaWarpSpecializedAdapterINS1H_15DefaultEpilogueISJ_SK_SK_NS1G_6thread17LinearCombinationISJ_Li1EffLNS1L_9ScaleType4KindE0ELNS_15FloatRoundStyleE2ESJ_EENS1_15EpilogueDefaultEEEEEvvEEEEvNT_6ParamsE,"a",@progbits
	.sectionflags	@""
	.align	4
.nv.constant0._ZN7cutlass13device_kernelINS_4gemm6kernel13GemmUniversalIN4cute5tupleIJiiiiEEENS1_10collective13CollectiveMmaINS1_34MainloopSm90TmaGmmaWarpSpecializedILi37ENS5_IJNS4_1CILi2EEENSA_ILi1EEESC_EEENS1_32KernelTmaWarpSpecializedPingpongEEENS5_IJNSA_ILi64EEENSA_ILi32EEESH_EEENS_6half_tENS5_IJlSC_lEEESJ_SK_NS4_8TiledMMAINS4_8MMA_AtomIJNS4_4SM904GMMA25MMA_64x32x16_F32F16F16_SSILNSO_5MajorE0ELSQ_0ELNSO_7ScaleInE1ELSR_1EEEEEENS4_6LayoutINS5_IJSC_SC_SC_EEENS5_IJNSA_ILi0EEESW_SW_EEEEENS5_IJNS4_10UnderscoreESZ_SZ_EEEEENS4_13SM90_TMA_LOADENS4_14ComposedLayoutINS4_7SwizzleILi2ELi4ELi3EEENS4_18smem_ptr_flag_bitsILi16EEENSU_INS5_IJNSA_ILi8EEESH_EEENS5_IJSH_SC_EEEEEEEvNS4_8identityENS4_23SM90_TMA_LOAD_MULTICASTES1C_vS1D_EENS_8epilogue10collective6detail29Sm90TmaWarpSpecializedAdapterINS1H_15DefaultEpilogueISJ_SK_SK_NS1G_6thread17LinearCombinationISJ_Li1EffLNS1L_9ScaleType4KindE0ELNS_15FloatRoundStyleE2ESJ_EENS1_15EpilogueDefaultEEEEEvvEEEEvNT_6ParamsE:
	.zero		1664


//--------------------- SYMBOLS --------------------------

	.type		.nv.reservedSmem.offset0,@object
	.size		.nv.reservedSmem.offset0,0x4
	.type		__assertfail,@function
